def attn_fwd(
    Q,
    K,
    V,
    Out,
    Lse,
    sm_scale,
    stride_qz,
    stride_qh,
    stride_qm,
    stride_qk,
    stride_kz,
    stride_kh,
    stride_kn,
    stride_kk,
    stride_vz,
    stride_vh,
    stride_vn,
    stride_vk,
    stride_oz,
    stride_oh,
    stride_om,
    stride_ok,
    seqlen_q,
    seqlen_k,
    BLOCK_M: tl.constexpr,
    BLOCK_N: tl.constexpr,
    HEAD_DIM: tl.constexpr,
    CAUSAL: tl.constexpr,
):
    start_m = tl.program_id(0)
    off_hz = tl.program_id(1)
    q_off = off_hz * stride_qh
    k_off = off_hz * stride_kh
    v_off = off_hz * stride_vh
    offs_m = start_m * BLOCK_M + tl.arange(0, BLOCK_M)
    offs_d = tl.arange(0, HEAD_DIM)
    offs_n = tl.arange(0, BLOCK_N)
    q_ptrs = Q + q_off + offs_m[:, None] * stride_qm + offs_d[None, :] * stride_qk
    k_ptrs = K + k_off + offs_d[:, None] * stride_kk + offs_n[None, :] * stride_kn
    v_ptrs = V + v_off + offs_n[:, None] * stride_vn + offs_d[None, :] * stride_vk
    m_i = tl.full([BLOCK_M], float("-inf"), dtype=tl.float32)
    l_i = tl.zeros([BLOCK_M], dtype=tl.float32) + 1.0
    acc = tl.zeros([BLOCK_M, HEAD_DIM], dtype=tl.float32)
    q = tl.load(q_ptrs)
    acc, l_i, m_i = _attn_fwd_inner(
        acc,
        l_i,
        m_i,
        q,
        k_ptrs,
        v_ptrs,
        sm_scale,
        stride_kn,
        stride_vn,
        start_m,
        seqlen_k,
        BLOCK_M,
        BLOCK_N,
        HEAD_DIM,
        CAUSAL,
    )
    acc = acc / l_i[:, None]
    lse = m_i + tl.math.log2(l_i) / 1.4426950408889634
    o_ptrs = (
        Out
        + off_hz * stride_oh
        + offs_m[:, None] * stride_om
        + offs_d[None, :] * stride_ok
    )
    tl.store(o_ptrs, acc.to(Out.dtype.element_ty))
    tl.store(Lse + off_hz * seqlen_q + offs_m, lse)

# config = {"BLOCK_M": 128, "BLOCK_N": 32, "HEAD_DIM": 256, "arch": "sm_100", "causal": true, "dtype": "bf16", "num_stages": 4, "num_warps": 8}
# arch = sm_100


// ===== COMPILED SASS (sm_100a) =====

	.target	sm_100a

	.elftype	@"ET_EXEC"


//--------------------- .note.nv.tkinfo           --------------------------
	.section	.note.nv.tkinfo,"",@"SHT_NOTE"
	.sectionflags	@"SHF_NOTE_NV_TKINFO"
	.tkinfo
        /*0018*/ 	.word	0x00000081
        /*0030*/ 	.string	""
        /*0030*/ 	.string	"ptxas-blackwell"
        /*0030*/ 	.string	"Cuda compilation tools, release 12.9, V12.9.86"
        /*0030*/ 	.string	"Build cuda_12.9.r12.9/compiler.36037853_0"
        /*0030*/ 	.string	"-v  -suppress-debug-info  -lineinfo  -arch sm_100a "



//--------------------- .note.nv.cuver            --------------------------
	.section	.note.nv.cuver,"",@"SHT_NOTE"
	.sectionflags	@"SHF_NOTE_NV_CUVER"
        /*0018*/ 	.short	0x0001
        /*001a*/ 	.short	0x0064
        /*001c*/ 	.short	0x0001
        /*001e*/ 	.short	0x0000
        /*0020*/ 	.short	0x0001
        /*0022*/ 	.short	0x0000


//--------------------- .nv.info                  --------------------------
	.section	.nv.info,"",@"SHT_CUDA_INFO"
	.align	4


	//----- nvinfo : EIATTR_REGCOUNT
	.align		4
        /*0000*/ 	.byte	0x04, 0x2f
        /*0002*/ 	.short	(.L_5 - .L_4)
	.align		4
.L_4:
        /*0004*/ 	.word	index@(attn_fwd)
        /*0008*/ 	.word	0x000000ff


	//----- nvinfo : EIATTR_FRAME_SIZE
	.align		4
.L_5:
        /*000c*/ 	.byte	0x04, 0x11
        /*000e*/ 	.short	(.L_7 - .L_6)
	.align		4
.L_6:
        /*0010*/ 	.word	index@($__internal_2_$__cuda_sm10x_tcgen05_guardrail_trap_unallocated_columns_being_dealloced)
        /*0014*/ 	.word	0x00000070


	//----- nvinfo : EIATTR_FRAME_SIZE
	.align		4
.L_7:
        /*0018*/ 	.byte	0x04, 0x11
        /*001a*/ 	.short	(.L_9 - .L_8)
	.align		4
.L_8:
        /*001c*/ 	.word	index@($__internal_1_$__cuda_sm10x_tcgen05_guardrail_trap_phase_invalid_during_alloc)
        /*0020*/ 	.word	0x00000070


	//----- nvinfo : EIATTR_FRAME_SIZE
	.align		4
.L_9:
        /*0024*/ 	.byte	0x04, 0x11
        /*0026*/ 	.short	(.L_11 - .L_10)
	.align		4
.L_10:
        /*0028*/ 	.word	index@($__internal_0_$__cuda_sm10x_tcgen05_guardrail_trap_col_being_dealloced_not_returned_by_alloc)
        /*002c*/ 	.word	0x00000070


	//----- nvinfo : EIATTR_FRAME_SIZE
	.align		4
.L_11:
        /*0030*/ 	.byte	0x04, 0x11
        /*0032*/ 	.short	(.L_13 - .L_12)
	.align		4
.L_12:
        /*0034*/ 	.word	index@(attn_fwd)
        /*0038*/ 	.word	0x00000070


	//----- nvinfo : EIATTR_MIN_STACK_SIZE
	.align		4
.L_13:
        /*003c*/ 	.byte	0x04, 0x12
        /*003e*/ 	.short	(.L_15 - .L_14)
	.align		4
.L_14:
        /*0040*/ 	.word	index@(attn_fwd)
        /*0044*/ 	.word	0x00000070
.L_15:


//--------------------- .nv.info.attn_fwd         --------------------------
	.section	.nv.info.attn_fwd,"",@"SHT_CUDA_INFO"
	.sectionflags	@""
	.align	4


	//----- nvinfo : EIATTR_CUDA_API_VERSION
	.align		4
        /*0000*/ 	.byte	0x04, 0x37
        /*0002*/ 	.short	(.L_17 - .L_16)
.L_16:
        /*0004*/ 	.word	0x00000081


	//----- nvinfo : EIATTR_KPARAM_INFO
	.align		4
.L_17:
        /*0008*/ 	.byte	0x04, 0x17
        /*000a*/ 	.short	(.L_19 - .L_18)
.L_18:
        /*000c*/ 	.word	0x00000000
        /*0010*/ 	.short	0x0019
        /*0012*/ 	.short	0x0080
        /*0014*/ 	.byte	0x00, 0xf4, 0x21, 0x00


	//----- nvinfo : EIATTR_KPARAM_INFO
	.align		4
.L_19:
        /*0018*/ 	.byte	0x04, 0x17
        /*001a*/ 	.short	(.L_21 - .L_20)
.L_20:
        /*001c*/ 	.word	0x00000000
        /*0020*/ 	.short	0x0018
        /*0022*/ 	.short	0x0078
        /*0024*/ 	.byte	0x00, 0xf4, 0x21, 0x00


	//----- nvinfo : EIATTR_KPARAM_INFO
	.align		4
.L_21:
        /*0028*/ 	.byte	0x04, 0x17
        /*002a*/ 	.short	(.L_23 - .L_22)
.L_22:
        /*002c*/ 	.word	0x00000000
        /*0030*/ 	.short	0x0017
        /*0032*/ 	.short	0x0070
        /*0034*/ 	.byte	0x00, 0xf0, 0x11, 0x00


	//----- nvinfo : EIATTR_KPARAM_INFO
	.align		4
.L_23:
        /*0038*/ 	.byte	0x04, 0x17
        /*003a*/ 	.short	(.L_25 - .L_24)
.L_24:
        /*003c*/ 	.word	0x00000000
        /*0040*/ 	.short	0x0016
        /*0042*/ 	.short	0x006c
        /*0044*/ 	.byte	0x00, 0xf0, 0x11, 0x00


	//----- nvinfo : EIATTR_KPARAM_INFO
	.align		4
.L_25:
        /*0048*/ 	.byte	0x04, 0x17
        /*004a*/ 	.short	(.L_27 - .L_26)
.L_26:
        /*004c*/ 	.word	0x00000000
        /*0050*/ 	.short	0x0015
        /*0052*/ 	.short	0x0068
        /*0054*/ 	.byte	0x00, 0xf0, 0x11, 0x00


	//----- nvinfo : EIATTR_KPARAM_INFO
	.align		4
.L_27:
        /*0058*/ 	.byte	0x04, 0x17
        /*005a*/ 	.short	(.L_29 - .L_28)
.L_28:
        /*005c*/ 	.word	0x00000000
        /*0060*/ 	.short	0x0014
        /*0062*/ 	.short	0x0064
        /*0064*/ 	.byte	0x00, 0xf0, 0x11, 0x00


	//----- nvinfo : EIATTR_KPARAM_INFO
	.align		4
.L_29:
        /*0068*/ 	.byte	0x04, 0x17
        /*006a*/ 	.short	(.L_31 - .L_30)
.L_30:
        /*006c*/ 	.word	0x00000000
        /*0070*/ 	.short	0x0013
        /*0072*/ 	.short	0x0060
        /*0074*/ 	.byte	0x00, 0xf0, 0x11, 0x00


	//----- nvinfo : EIATTR_KPARAM_INFO
	.align		4
.L_31:
        /*0078*/ 	.byte	0x04, 0x17
        /*007a*/ 	.short	(.L_33 - .L_32)
.L_32:
        /*007c*/ 	.word	0x00000000
        /*0080*/ 	.short	0x0012
        /*0082*/ 	.short	0x005c
        /*0084*/ 	.byte	0x00, 0xf0, 0x11, 0x00


	//----- nvinfo : EIATTR_KPARAM_INFO
	.align		4
.L_33:
        /*0088*/ 	.byte	0x04, 0x17
        /*008a*/ 	.short	(.L_35 - .L_34)
.L_34:
        /*008c*/ 	.word	0x00000000
        /*0090*/ 	.short	0x0011
        /*0092*/ 	.short	0x0058
        /*0094*/ 	.byte	0x00, 0xf0, 0x11, 0x00


	//----- nvinfo : EIATTR_KPARAM_INFO
	.align		4
.L_35:
        /*0098*/ 	.byte	0x04, 0x17
        /*009a*/ 	.short	(.L_37 - .L_36)
.L_36:
        /*009c*/ 	.word	0x00000000
        /*00a0*/ 	.short	0x0010
        /*00a2*/ 	.short	0x0054
        /*00a4*/ 	.byte	0x00, 0xf0, 0x11, 0x00


	//----- nvinfo : EIATTR_KPARAM_INFO
	.align		4
.L_37:
        /*00a8*/ 	.byte	0x04, 0x17
        /*00aa*/ 	.short	(.L_39 - .L_38)
.L_38:
        /*00ac*/ 	.word	0x00000000
        /*00b0*/ 	.short	0x000f
        /*00b2*/ 	.short	0x0050
        /*00b4*/ 	.byte	0x00, 0xf0, 0x11, 0x00


	//----- nvinfo : EIATTR_KPARAM_INFO
	.align		4
.L_39:
        /*00b8*/ 	.byte	0x04, 0x17
        /*00ba*/ 	.short	(.L_41 - .L_40)
.L_40:
        /*00bc*/ 	.word	0x00000000
        /*00c0*/ 	.short	0x000e
        /*00c2*/ 	.short	0x004c
        /*00c4*/ 	.byte	0x00, 0xf0, 0x11, 0x00


	//----- nvinfo : EIATTR_KPARAM_INFO
	.align		4
.L_41:
        /*00c8*/ 	.byte	0x04, 0x17
        /*00ca*/ 	.short	(.L_43 - .L_42)
.L_42:
        /*00cc*/ 	.word	0x00000000
        /*00d0*/ 	.short	0x000d
        /*00d2*/ 	.short	0x0048
        /*00d4*/ 	.byte	0x00, 0xf0, 0x11, 0x00


	//----- nvinfo : EIATTR_KPARAM_INFO
	.align		4
.L_43:
        /*00d8*/ 	.byte	0x04, 0x17
        /*00da*/ 	.short	(.L_45 - .L_44)
.L_44:
        /*00dc*/ 	.word	0x00000000
        /*00e0*/ 	.short	0x000c
        /*00e2*/ 	.short	0x0044
        /*00e4*/ 	.byte	0x00, 0xf0, 0x11, 0x00


	//----- nvinfo : EIATTR_KPARAM_INFO
	.align		4
.L_45:
        /*00e8*/ 	.byte	0x04, 0x17
        /*00ea*/ 	.short	(.L_47 - .L_46)
.L_46:
        /*00ec*/ 	.word	0x00000000
        /*00f0*/ 	.short	0x000b
        /*00f2*/ 	.short	0x0040
        /*00f4*/ 	.byte	0x00, 0xf0, 0x11, 0x00


	//----- nvinfo : EIATTR_KPARAM_INFO
	.align		4
.L_47:
        /*00f8*/ 	.byte	0x04, 0x17
        /*00fa*/ 	.short	(.L_49 - .L_48)
.L_48:
        /*00fc*/ 	.word	0x00000000
        /*0100*/ 	.short	0x000a
        /*0102*/ 	.short	0x003c
        /*0104*/ 	.byte	0x00, 0xf0, 0x11, 0x00


	//----- nvinfo : EIATTR_KPARAM_INFO
	.align		4
.L_49:
        /*0108*/ 	.byte	0x04, 0x17
        /*010a*/ 	.short	(.L_51 - .L_50)
.L_50:
        /*010c*/ 	.word	0x00000000
        /*0110*/ 	.short	0x0009
        /*0112*/ 	.short	0x0038
        /*0114*/ 	.byte	0x00, 0xf0, 0x11, 0x00


	//----- nvinfo : EIATTR_KPARAM_INFO
	.align		4
.L_51:
        /*0118*/ 	.byte	0x04, 0x17
        /*011a*/ 	.short	(.L_53 - .L_52)
.L_52:
        /*011c*/ 	.word	0x00000000
        /*0120*/ 	.short	0x0008
        /*0122*/ 	.short	0x0034
        /*0124*/ 	.byte	0x00, 0xf0, 0x11, 0x00


	//----- nvinfo : EIATTR_KPARAM_INFO
	.align		4
.L_53:
        /*0128*/ 	.byte	0x04, 0x17
        /*012a*/ 	.short	(.L_55 - .L_54)
.L_54:
        /*012c*/ 	.word	0x00000000
        /*0130*/ 	.short	0x0007
        /*0132*/ 	.short	0x0030
        /*0134*/ 	.byte	0x00, 0xf0, 0x11, 0x00


	//----- nvinfo : EIATTR_KPARAM_INFO
	.align		4
.L_55:
        /*0138*/ 	.byte	0x04, 0x17
        /*013a*/ 	.short	(.L_57 - .L_56)
.L_56:
        /*013c*/ 	.word	0x00000000
        /*0140*/ 	.short	0x0006
        /*0142*/ 	.short	0x002c
        /*0144*/ 	.byte	0x00, 0xf0, 0x11, 0x00


	//----- nvinfo : EIATTR_KPARAM_INFO
	.align		4
.L_57:
        /*0148*/ 	.byte	0x04, 0x17
        /*014a*/ 	.short	(.L_59 - .L_58)
.L_58:
        /*014c*/ 	.word	0x00000000
        /*0150*/ 	.short	0x0005
        /*0152*/ 	.short	0x0028
        /*0154*/ 	.byte	0x00, 0xf0, 0x11, 0x00


	//----- nvinfo : EIATTR_KPARAM_INFO
	.align		4
.L_59:
        /*0158*/ 	.byte	0x04, 0x17
        /*015a*/ 	.short	(.L_61 - .L_60)
.L_60:
        /*015c*/ 	.word	0x00000000
        /*0160*/ 	.short	0x0004
        /*0162*/ 	.short	0x0020
        /*0164*/ 	.byte	0x00, 0xf4, 0x21, 0x00


	//----- nvinfo : EIATTR_KPARAM_INFO
	.align		4
.L_61:
        /*0168*/ 	.byte	0x04, 0x17
        /*016a*/ 	.short	(.L_63 - .L_62)
.L_62:
        /*016c*/ 	.word	0x00000000
        /*0170*/ 	.short	0x0003
        /*0172*/ 	.short	0x0018
        /*0174*/ 	.byte	0x00, 0xf4, 0x21, 0x00


	//----- nvinfo : EIATTR_KPARAM_INFO
	.align		4
.L_63:
        /*0178*/ 	.byte	0x04, 0x17
        /*017a*/ 	.short	(.L_65 - .L_64)
.L_64:
        /*017c*/ 	.word	0x00000000
        /*0180*/ 	.short	0x0002
        /*0182*/ 	.short	0x0010
        /*0184*/ 	.byte	0x00, 0xf4, 0x21, 0x00


	//----- nvinfo : EIATTR_KPARAM_INFO
	.align		4
.L_65:
        /*0188*/ 	.byte	0x04, 0x17
        /*018a*/ 	.short	(.L_67 - .L_66)
.L_66:
        /*018c*/ 	.word	0x00000000
        /*0190*/ 	.short	0x0001
        /*0192*/ 	.short	0x0008
        /*0194*/ 	.byte	0x00, 0xf4, 0x21, 0x00


	//----- nvinfo : EIATTR_KPARAM_INFO
	.align		4
.L_67:
        /*0198*/ 	.byte	0x04, 0x17
        /*019a*/ 	.short	(.L_69 - .L_68)
.L_68:
        /*019c*/ 	.word	0x00000000
        /*01a0*/ 	.short	0x0000
        /*01a2*/ 	.short	0x0000
        /*01a4*/ 	.byte	0x00, 0xf4, 0x21, 0x00


	//----- nvinfo : EIATTR_AT_ENTRY_FRAGMENTS
	.align		4
.L_69:
        /*01a8*/ 	.byte	0x04, 0x4f
        /*01aa*/ 	.short	(.L_71 - .L_70)


	//   ....[0]....
.L_70:
        /*01ac*/ 	.word	0x00000004


	//----- nvinfo : EIATTR_RESERVED_SMEM_USED
	.align		4
.L_71:
        /*01b0*/ 	.byte	0x01, 0x41
	.zero		2


	//----- nvinfo : EIATTR_SPARSE_MMA_MASK
	.align		4
        /*01b4*/ 	.byte	0x03, 0x50
        /*01b6*/ 	.short	0x0000


	//----- nvinfo : EIATTR_TCGEN05_1CTA_USED
	.align		4
        /*01b8*/ 	.byte	0x01, 0x51
	.zero		2


	//----- nvinfo : EIATTR_MAXREG_COUNT
	.align		4
        /*01bc*/ 	.byte	0x03, 0x1b
        /*01be*/ 	.short	0x00ff


	//----- nvinfo : EIATTR_NUM_BARRIERS
	.align		4
        /*01c0*/ 	.byte	0x02, 0x4c
        /*01c2*/ 	.byte	0x01
	.zero		1


	//----- nvinfo : EIATTR_ANNOTATIONS
	.align		4
        /*01c4*/ 	.byte	0x04, 0x55
        /*01c6*/ 	.short	(.L_73 - .L_72)


	//   ....[0]....
.L_72:
        /*01c8*/ 	.word	0x00000001
        /*01cc*/ 	.byte	0xe0, 0x39, 0x00, 0x00, 0x01, 0x00, 0x00, 0x00, 0x40, 0x3f, 0x00, 0x00, 0x01, 0x00, 0x00, 0x00
        /* <DEDUP_REMOVED lines=17> */
        /*02ec*/ 	.byte	0x60, 0x9e, 0x00, 0x00, 0x01, 0x00, 0x00, 0x00, 0x70, 0x9e, 0x00, 0x00


	//----- nvinfo : EIATTR_INT_WARP_WIDE_INSTR_OFFSETS
	.align		4
.L_73:
        /*02f8*/ 	.byte	0x04, 0x31
        /*02fa*/ 	.short	(.L_75 - .L_74)


	//   ....[0]....
.L_74:
        /*02fc*/ 	.word	0x000027f0


	//   ....[1]....
        /*0300*/ 	.word	0x00002800


	//   ....[2]....
        /*0304*/ 	.word	0x00003e10


	//   ....[3]....
        /*0308*/ 	.word	0x000041a0


	//   ....[4]....
        /*030c*/ 	.word	0x00007ac0


	//   ....[5]....
        /*0310*/ 	.word	0x0000e8f0


	//   ....[6]....
        /*0314*/ 	.word	0x0000e940


	//----- nvinfo : EIATTR_COOP_GROUP_MASK_REGIDS
	.align		4
.L_75:
        /*0318*/ 	.byte	0x04, 0x29
        /*031a*/ 	.short	(.L_77 - .L_76)


	//   ....[0]....
.L_76:
        /*031c*/ 	.word	0xffffffff


	//   ....[1]....
        /*0320*/ 	.word	0xffffffff


	//   ....[2]....
        /*0324*/ 	.word	0xffffffff


	//   ....[3]....
        /*0328*/ 	.word	0xffffffff


	//   ....[4]....
        /*032c*/ 	.word	0xffffffff


	//   ....[5]....
        /*0330*/ 	.word	0xffffffff


	//   ....[6]....
        /*0334*/ 	.word	0xffffffff


	//   ....[7]....
        /*0338*/ 	.word	0xffffffff


	//----- nvinfo : EIATTR_COOP_GROUP_INSTR_OFFSETS
	.align		4
.L_77:
        /*033c*/ 	.byte	0x04, 0x28
        /*033e*/ 	.short	(.L_79 - .L_78)


	//   ....[0]....
.L_78:
        /*0340*/ 	.word	0x00000070


	//   ....[1]....
        /*0344*/ 	.word	0x00000330


	//   ....[2]....
        /*0348*/ 	.word	0x000056a0


	//   ....[3]....
        /*034c*/ 	.word	0x000060c0


	//   ....[4]....
        /*0350*/ 	.word	0x00008720


	//   ....[5]....
        /*0354*/ 	.word	0x00008bc0


	//   ....[6]....
        /*0358*/ 	.word	0x0000e780


	//   ....[7]....
        /*035c*/ 	.word	0x0000e9f0


	//----- nvinfo : EIATTR_VRC_CTA_INIT_COUNT
	.align		4
.L_79:
        /*0360*/ 	.byte	0x02, 0x4a
        /*0362*/ 	.byte	0x80
	.zero		1


	//----- nvinfo : EIATTR_MBARRIER_INSTR_OFFSETS
	.align		4
        /*0364*/ 	.byte	0x04, 0x39
        /*0366*/ 	.short	(.L_81 - .L_80)


	//   ....[0]....
.L_80:
        /*0368*/ 	.word	0x00003560
        /*036c*/ 	.word	0x000000ff
        /*0370*/ 	.word	0x0001c000
        /*0374*/ 	.short	0x0100
        /*0376*/ 	.byte	0x04
	.zero		1


	//   ....[1]....
        /*0378*/ 	.word	0x00003f80
        /*037c*/ 	.word	0x000000ff
        /*0380*/ 	.word	0x0001c008
        /*0384*/ 	.short	0x0100
        /*0386*/ 	.byte	0x04
	.zero		1


	//   ....[2]....
        /*0388*/ 	.word	0x000045a0
        /*038c*/ 	.word	0x000000ff
        /*0390*/ 	.word	0x00014000
        /*0394*/ 	.short	0x0100
        /*0396*/ 	.byte	0x04
	.zero		1


	//   ....[3]....
        /*0398*/ 	.word	0x00004dd0
        /*039c*/ 	.word	0x000000ff
        /*03a0*/ 	.word	0x00014000
        /*03a4*/ 	.short	0x010a
        /*03a6*/ 	.byte	0x04
	.zero		1


	//   ....[4]....
        /*03a8*/ 	.word	0x000050b0
        /*03ac*/ 	.word	0x000000ff
        /*03b0*/ 	.word	0x00014000
        /*03b4*/ 	.short	0x0108
        /*03b6*/ 	.byte	0x04
	.zero		1


	//   ....[5]....
        /*03b8*/ 	.word	0x00007cf0
        /*03bc*/ 	.word	0x000000ff
        /*03c0*/ 	.word	0x0001c010
        /*03c4*/ 	.short	0x0100
        /*03c6*/ 	.byte	0x04
	.zero		1


	//   ....[6]....
        /*03c8*/ 	.word	0x00007fe0
        /*03cc*/ 	.word	0x000000ff
        /*03d0*/ 	.word	0x0001c010
        /*03d4*/ 	.short	0x010a
        /*03d6*/ 	.byte	0x04
	.zero		1


	//   ....[7]....
        /*03d8*/ 	.word	0x000081e0
        /*03dc*/ 	.word	0x000000ff
        /*03e0*/ 	.word	0x0001c010
        /*03e4*/ 	.short	0x0108
        /*03e6*/ 	.byte	0x04
	.zero		1


	//   ....[8]....
        /*03e8*/ 	.word	0x00008b70
        /*03ec*/ 	.word	0x00000014
        /*03f0*/ 	.word	0x00000000
        /*03f4*/ 	.short	0x010a
        /*03f6*/ 	.byte	0xff
	.zero		1


	//   ....[9]....
        /*03f8*/ 	.word	0x00009e30
        /*03fc*/ 	.word	0x00000014
        /*0400*/ 	.word	0x00000000
        /*0404*/ 	.short	0x010a
        /*0406*/ 	.byte	0xff
	.zero		1


	//   ....[10]....
        /*0408*/ 	.word	0x00009ef0
        /*040c*/ 	.word	0x000000ff
        /*0410*/ 	.word	0x0001c000
        /*0414*/ 	.short	0x0108
        /*0416*/ 	.byte	0x04
	.zero		1


	//   ....[11]....
        /*0418*/ 	.word	0x00009f60
        /*041c*/ 	.word	0x000000ff
        /*0420*/ 	.word	0x0001c008
        /*0424*/ 	.short	0x0108
        /*0426*/ 	.byte	0x04
	.zero		1


	//   ....[12]....
        /*0428*/ 	.word	0x0000ea10
        /*042c*/ 	.word	0x000000ff
        /*0430*/ 	.word	0x00014000
        /*0434*/ 	.short	0x010a
        /*0436*/ 	.byte	0x04
	.zero		1


	//   ....[13]....
        /*0438*/ 	.word	0x0000ea40
        /*043c*/ 	.word	0x000000ff
        /*0440*/ 	.word	0x0001c010
        /*0444*/ 	.short	0x010a
        /*0446*/ 	.byte	0x04
	.zero		1


	//   ....[14]....
        /*0448*/ 	.word	0x0000ea70
        /*044c*/ 	.word	0x00000014
        /*0450*/ 	.word	0x00000000
        /*0454*/ 	.short	0x010a
        /*0456*/ 	.byte	0xff
	.zero		1


	//   ....[15]....
        /*0458*/ 	.word	0x0000eaa0
        /*045c*/ 	.word	0x00000014
        /*0460*/ 	.word	0x00000000
        /*0464*/ 	.short	0x010a
        /*0466*/ 	.byte	0xff
	.zero		1


	//----- nvinfo : EIATTR_NUM_MBARRIERS
	.align		4
.L_81:
        /*0468*/ 	.byte	0x03, 0x38
        /*046a*/ 	.short	0xffff


	//----- nvinfo : EIATTR_EXIT_INSTR_OFFSETS
	.align		4
        /*046c*/ 	.byte	0x04, 0x1c
        /*046e*/ 	.short	(.L_83 - .L_82)


	//   ....[0]....
.L_82:
        /*0470*/ 	.word	0x0000ea00


	//----- nvinfo : EIATTR_REQNTID
	.align		4
.L_83:
        /*0474*/ 	.byte	0x04, 0x10
        /*0476*/ 	.short	(.L_85 - .L_84)
.L_84:
        /*0478*/ 	.word	0x00000100
        /*047c*/ 	.word	0x00000001
        /*0480*/ 	.word	0x00000001


	//----- nvinfo : EIATTR_CRS_STACK_SIZE
	.align		4
.L_85:
        /*0484*/ 	.byte	0x04, 0x1e
        /*0486*/ 	.short	(.L_87 - .L_86)
.L_86:
        /*0488*/ 	.word	0x00000000


	//----- nvinfo : EIATTR_CBANK_PARAM_SIZE
	.align		4
.L_87:
        /*048c*/ 	.byte	0x03, 0x19
        /*048e*/ 	.short	0x0088


	//----- nvinfo : EIATTR_PARAM_CBANK
	.align		4
        /*0490*/ 	.byte	0x04, 0x0a
        /*0492*/ 	.short	(.L_89 - .L_88)
	.align		4
.L_88:
        /*0494*/ 	.word	index@(.nv.constant0.attn_fwd)
        /*0498*/ 	.short	0x0380
        /*049a*/ 	.short	0x0088


	//----- nvinfo : EIATTR_SW_WAR
	.align		4
.L_89:
        /*049c*/ 	.byte	0x04, 0x36
        /*049e*/ 	.short	(.L_91 - .L_90)
.L_90:
        /*04a0*/ 	.word	0x00000008
.L_91:


//--------------------- .nv.compat                --------------------------
	.section	.nv.compat,"",@"SHT_CUDA_COMPAT_INFO"
	.align	4
        /*0000*/ 	.byte	0x02, 0x02, 0x02, 0x00, 0x02, 0x05, 0x05, 0x00, 0x02, 0x03, 0x00, 0x00, 0x02, 0x06, 0x01, 0x00


//--------------------- .nv.callgraph             --------------------------
	.section	.nv.callgraph,"",@"SHT_CUDA_CALLGRAPH"
	.align	4
	.sectionentsize	8
	.align		4
        /*0000*/ 	.word	0x00000000
	.align		4
        /*0004*/ 	.word	0xffffffff
	.align		4
        /*0008*/ 	.word	0x00000000
	.align		4
        /*000c*/ 	.word	0xfffffffe
	.align		4
        /*0010*/ 	.word	0x00000000
	.align		4
        /*0014*/ 	.word	0xfffffffd
	.align		4
        /*0018*/ 	.word	0x00000000
	.align		4
        /*001c*/ 	.word	0xfffffffc


//--------------------- .nv.constant4             --------------------------
	.section	.nv.constant4,"a",@progbits
	.align	8
	.align		8
.nv.constant4:
        /*0000*/ 	.dword	_$_str


//--------------------- .text.attn_fwd            --------------------------
	.section	.text.attn_fwd,"ax",@progbits
	.align	128
        .global         attn_fwd
        .type           attn_fwd,@function
        .size           attn_fwd,(.L_x_31 - attn_fwd)
        .other          attn_fwd,@"STO_CUDA_ENTRY STV_DEFAULT"
attn_fwd:
.text.attn_fwd:
[----:B------:R-:W0:Y:S01]  /*0000*/  LDC R1, c[0x0][0x37c] ;  /* 0x0000df00ff017b82 */ /* 0x000e220000000800 */
[----:B------:R-:W1:Y:S01]  /*0010*/  S2R R0, SR_TID.X ;  /* 0x0000000000007919 */ /* 0x000e620000002100 */
[----:B0-----:R-:W-:Y:S01]  /*0020*/  VIADD R1, R1, 0xffffff90 ;  /* 0xffffff9001017836 */ /* 0x001fe20000000000 */
[----:B-1----:R-:W-:-:S13]  /*0030*/  ISETP.GE.U32.AND P0, PT, R0, 0x20, PT ;  /* 0x000000200000780c */ /* 0x002fda0003f06070 */
[----:B------:R-:W-:Y:S02]  /*0040*/  VOTEU.ANY UP0, P0 ;  /* 0x0000000000ff7886 */ /* 0x000fe40000000100 */
[----:B------:R-:W-:Y:S05]  /*0050*/  BRA.U UP0, `(.L_x_0) ;  /* 0x0000000100b87547 */ /* 0x000fea000b800000 */
[----:B------:R-:W0:Y:S01]  /*0060*/  S2UR UR6, SR_CgaCtaId ;  /* 0x00000000000679c3 */ /* 0x000e220000008800 */
[----:B------:R-:W-:Y:S01]  /*0070*/  NOP ;  /* 0x0000000000007918 */ /* 0x000fe20000000000 */
[----:B------:R-:W-:Y:S02]  /*0080*/  UMOV UR4, 0x40 ;  /* 0x0000004000047882 */ /* 0x000fe40000000000 */
[----:B0-----:R-:W-:-:S09]  /*0090*/  ULEA UR4, UR6, UR4, 0x18 ;  /* 0x0000000406047291 */ /* 0x001fd2000f8ec0ff */
[----:B------:R-:W0:Y:S01]  /*00a0*/  LDS.U8 R0, [UR4] ;  /* 0x00000004ff007984 */ /* 0x000e220008000000 */
[----:B------:R-:W-:Y:S02]  /*00b0*/  UMOV UR4, 0x400 ;  /* 0x0000040000047882 */ /* 0x000fe40000000000 */
[----:B------:R-:W-:Y:S01]  /*00c0*/  ULEA UR4, UR6, UR4, 0x18 ;  /* 0x0000000406047291 */ /* 0x000fe2000f8ec0ff */
[----:B0-----:R-:W-:-:S13]  /*00d0*/  ISETP.NE.AND P0, PT, R0, RZ, PT ;  /* 0x000000ff0000720c */ /* 0x001fda0003f05270 */
[----:B------:R-:W-:Y:S05]  /*00e0*/  @P0 BRA `(.L_x_1) ;  /* 0x00000000007c0947 */ /* 0x000fea0003800000 */
[----:B------:R-:W-:-:S13]  /*00f0*/  ELECT P0, URZ, PT ;  /* 0x0000000000ff782f */ /* 0x000fda0003800000 */
[----:B------:R-:W-:Y:S05]  /*0100*/  @!P0 BRA `(.L_x_2) ;  /* 0x0000000000848947 */ /* 0x000fea0003800000 */
[----:B------:R-:W-:Y:S01]  /*0110*/  UMOV UR5, 0x10 ;  /* 0x0000001000057882 */ /* 0x000fe20000000000 */
[----:B------:R-:W-:Y:S02]  /*0120*/  IMAD.MOV.U32 R4, RZ, RZ, 0x1 ;  /* 0x00000001ff047424 */ /* 0x000fe400078e00ff */
[----:B------:R-:W-:Y:S02]  /*0130*/  IMAD.MOV.U32 R5, RZ, RZ, 0xffff ;  /* 0x0000ffffff057424 */ /* 0x000fe400078e00ff */
[----:B------:R-:W-:Y:S04]  /*0140*/  DEPBAR.LE SB0, 0x36 ;  /* 0x00008d800000791a */ /* 0x000fe80000000000 */
[----:B------:R-:W0:Y:S02]  /*0150*/  UTCATOMSWS.FIND_AND_SET.ALIGN UP1, UR5, UR5 ;  /* 0x00000005000575e3 */ /* 0x000e240008020800 */
[----:B0-----:R-:W-:-:S04]  /*0160*/  PLOP3.LUT P0, PT, PT, PT, UP1, 0x80, 0x8 ;  /* 0x000000000008781c */ /* 0x001fc80003f0f018 */
[----:B------:R-:W-:-:S04]  /*0170*/  SEL R0, RZ, 0xffffffff, !P0 ;  /* 0xffffffffff007807 */ /* 0x000fc80004000000 */
[----:B------:R-:W-:Y:S01]  /*0180*/  ISETP.NE.AND P0, PT, R0, RZ, PT ;  /* 0x000000ff0000720c */ /* 0x000fe20003f05270 */
[----:B------:R-:W-:-:S12]  /*0190*/  IMAD.U32 R0, RZ, RZ, UR5 ;  /* 0x00000005ff007e24 */ /* 0x000fd8000f8e00ff */
[----:B------:R-:W-:Y:S05]  /*01a0*/  @P0 BRA `(.L_x_3) ;  /* 0x0000000000240947 */ /* 0x000fea0003800000 */
.L_x_4:
[----:B------:R-:W-:Y:S05]  /*01b0*/  NANOSLEEP 0x64 ;  /* 0x000000640000795d */ /* 0x000fea0003800000 */
[----:B------:R-:W-:-:S05]  /*01c0*/  UMOV UR5, 0x10 ;  /* 0x0000001000057882 */ /* 0x000fca0000000000 */
[----:B------:R-:W-:Y:S04]  /*01d0*/  DEPBAR.LE SB0, 0x36 ;  /* 0x00008d800000791a */ /* 0x000fe80000000000 */
[----:B------:R-:W0:Y:S02]  /*01e0*/  UTCATOMSWS.FIND_AND_SET.ALIGN UP1, UR5, UR5 ;  /* 0x00000005000575e3 */ /* 0x000e240008020800 */
[----:B0-----:R-:W-:-:S04]  /*01f0*/  PLOP3.LUT P0, PT, PT, PT, UP1, 0x80, 0x8 ;  /* 0x000000000008781c */ /* 0x001fc80003f0f018 */
[----:B------:R-:W-:-:S04]  /*0200*/  SEL R0, RZ, 0xffffffff, !P0 ;  /* 0xffffffffff007807 */ /* 0x000fc80004000000 */
[----:B------:R-:W-:Y:S01]  /*0210*/  ISETP.NE.AND P0, PT, R0, RZ, PT ;  /* 0x000000ff0000720c */ /* 0x000fe20003f05270 */
[----:B------:R-:W-:-:S12]  /*0220*/  IMAD.U32 R0, RZ, RZ, UR5 ;  /* 0x00000005ff007e24 */ /* 0x000fd8000f8e00ff */
[----:B------:R-:W-:Y:S05]  /*0230*/  @!P0 BRA `(.L_x_4) ;  /* 0xfffffffc00dc8947 */ /* 0x000fea000383ffff */
.L_x_3:
[C---:B------:R-:W-:Y:S01]  /*0240*/  VIADD R3, R0.reuse, 0x10 ;  /* 0x0000001000037836 */ /* 0x040fe20000000000 */
[----:B------:R-:W-:Y:S01]  /*0250*/  UMOV UR5, 0x50 ;  /* 0x0000005000057882 */ /* 0x000fe20000000000 */
[----:B------:R-:W-:Y:S01]  /*0260*/  SHF.L.U32 R2, R5, R0, RZ ;  /* 0x0000000005027219 */ /* 0x000fe200000006ff */
[----:B------:R-:W-:Y:S01]  /*0270*/  ULEA UR5, UR6, UR5, 0x18 ;  /* 0x0000000506057291 */ /* 0x000fe2000f8ec0ff */
[----:B------:R-:W-:Y:S02]  /*0280*/  SHF.L.U32 R0, R0, 0x5, RZ ;  /* 0x0000000500007819 */ /* 0x000fe400000006ff */
[----:B------:R-:W-:-:S04]  /*0290*/  SHF.L.U32 R3, R4, R3, RZ ;  /* 0x0000000304037219 */ /* 0x000fc800000006ff */
[----:B------:R-:W-:-:S05]  /*02a0*/  LOP3.LUT R2, R3, R2, RZ, 0xfc, !PT ;  /* 0x0000000203027212 */ /* 0x000fca00078efcff */
[----:B------:R0:W-:Y:S04]  /*02b0*/  ATOMS.OR RZ, [UR5], R2 ;  /* 0x00000002ffff798c */ /* 0x0001e8000b000005 */
[----:B------:R0:W-:Y:S01]  /*02c0*/  STS [UR4], R0 ;  /* 0x00000000ff007988 */ /* 0x0001e20008000804 */
[----:B------:R-:W-:Y:S05]  /*02d0*/  BRA `(.L_x_2) ;  /* 0x0000000000107947 */ /* 0x000fea0003800000 */
.L_x_1:
[----:B------:R-:W-:Y:S01]  /*02e0*/  IMAD.MOV.U32 R0, RZ, RZ, -0x1 ;  /* 0xffffffffff007424 */ /* 0x000fe200078e00ff */
[----:B------:R-:W-:-:S04]  /*02f0*/  MOV R2, 0x320 ;  /* 0x0000032000027802 */ /* 0x000fc80000000f00 */
[----:B------:R0:W-:Y:S03]  /*0300*/  STS [UR4], R0 ;  /* 0x00000000ff007988 */ /* 0x0001e60008000804 */
[----:B0-----:R-:W-:Y:S05]  /*0310*/  CALL.REL.NOINC `($__internal_1_$__cuda_sm10x_tcgen05_guardrail_trap_phase_invalid_during_alloc) ;  /* 0x000000e400f87944 */ /* 0x001fea0003c00000 */
.L_x_2:
[----:B------:R-:W-:Y:S05]  /*0320*/  WARPSYNC.ALL ;  /* 0x0000000000007948 */ /* 0x000fea0003800000 */
[----:B------:R-:W-:Y:S01]  /*0330*/  NOP ;  /* 0x0000000000007918 */ /* 0x000fe20000000000 */
.L_x_0:
[----:B------:R-:W1:Y:S01]  /*0340*/  S2R R3, SR_CTAID.X ;  /* 0x0000000000037919 */ /* 0x000e620000002500 */
[----:B------:R-:W2:Y:S01]  /*0350*/  S2UR UR11, SR_CTAID.Y ;  /* 0x00000000000b79c3 */ /* 0x000ea20000002600 */
[----:B------:R-:W2:Y:S01]  /*0360*/  LDCU.64 UR6, c[0x0][0x3b0] ;  /* 0x00007600ff0677ac */ /* 0x000ea20008000a00 */
[----:B------:R-:W3:Y:S01]  /*0370*/  S2R R147, SR_TID.X ;  /* 0x0000000000937919 */ /* 0x000ee20000002100 */
[----:B------:R-:W-:Y:S01]  /*0380*/  UMOV UR4, 0x400 ;  /* 0x0000040000047882 */ /* 0x000fe20000000000 */
[----:B------:R-:W4:Y:S04]  /*0390*/  LDCU.64 UR8, c[0x0][0x358] ;  /* 0x00006b00ff0877ac */ /* 0x000f280008000a00 */
[----:B------:R-:W0:Y:S08]  /*03a0*/  S2UR UR10, SR_CgaCtaId ;  /* 0x00000000000a79c3 */ /* 0x000e300000008800 */
[----:B------:R-:W4:Y:S08]  /*03b0*/  LDC.64 R4, c[0x0][0x380] ;  /* 0x0000e000ff047b82 */ /* 0x000f300000000a00 */
[----:B------:R-:W4:Y:S01]  /*03c0*/  LDC R9, c[0x0][0x3b8] ;  /* 0x0000ee00ff097b82 */ /* 0x000f220000000800 */
[----:B--2---:R-:W-:-:S04]  /*03d0*/  UIMAD UR6, UR11, UR6, URZ ;  /* 0x000000060b0672a4 */ /* 0x004fc8000f8e02ff */
[----:B------:R-:W-:Y:S01]  /*03e0*/  USHF.L.U32 UR5, UR6, 0x1, URZ ;  /* 0x0000000106057899 */ /* 0x000fe200080006ff */
[----:B-1----:R-:W-:Y:S01]  /*03f0*/  IMAD.SHL.U32 R3, R3, 0x80, RZ ;  /* 0x0000008003037824 */ /* 0x002fe200078e00ff */
[----:B0-----:R-:W-:Y:S01]  /*0400*/  ULEA UR4, UR10, UR4, 0x18 ;  /* 0x000000040a047291 */ /* 0x001fe2000f8ec0ff */
[----:B------:R-:W-:Y:S01]  /*0410*/  BAR.SYNC.DEFER_BLOCKING 0x0 ;  /* 0x0000000000007b1d */ /* 0x000fe20000010000 */
[--C-:B---3--:R-:W-:Y:S02]  /*0420*/  SHF.R.U32.HI R2, RZ, 0x7, R147.reuse ;  /* 0x00000007ff027819 */ /* 0x108fe40000011693 */
[----:B------:R-:W-:Y:S02]  /*0430*/  LOP3.LUT R0, R3, 0x7f, R147, 0xf8, !PT ;  /* 0x0000007f03007812 */ /* 0x000fe400078ef893 */
[----:B------:R-:W-:-:S03]  /*0440*/  SGXT.U32 R2, R2, 0x1 ;  /* 0x000000010202781a */ /* 0x000fc60000000000 */
[----:B------:R-:W0:Y:S01]  /*0450*/  LDC.64 R138, c[0x0][0x388] ;  /* 0x0000e200ff8a7b82 */ /* 0x000e220000000a00 */
[----:B------:R-:W-:Y:S01]  /*0460*/  IMAD R0, R0, UR7, RZ ;  /* 0x0000000700007c24 */ /* 0x000fe2000f8e02ff */
[----:B------:R-:W-:-:S03]  /*0470*/  UIMAD.WIDE UR6, UR6, 0x2, URZ ;  /* 0x00000002060678a5 */ /* 0x000fc6000f8e02ff */
[C---:B------:R-:W-:Y:S02]  /*0480*/  IMAD.SHL.U32 R7, R0.reuse, 0x2, RZ ;  /* 0x0000000200077824 */ /* 0x040fe400078e00ff */
[----:B------:R-:W-:-:S03]  /*0490*/  IMAD.HI R0, R0, 0x2, RZ ;  /* 0x0000000200007827 */ /* 0x000fc600078e02ff */
[----:B----4-:R-:W-:Y:S01]  /*04a0*/  IADD3 R7, P0, P1, R7, UR5, R4 ;  /* 0x0000000507077c10 */ /* 0x010fe2000f91e004 */
[----:B------:R-:W-:Y:S02]  /*04b0*/  IMAD R2, R2, R9, RZ ;  /* 0x0000000902027224 */ /* 0x000fe400078e02ff */
[----:B------:R-:W1:Y:S01]  /*04c0*/  LDCU UR6, c[0x0][0x3c8] ;  /* 0x00007900ff0677ac */ /* 0x000e620008000800 */
[----:B------:R-:W-:Y:S01]  /*04d0*/  IADD3.X R5, PT, PT, R0, UR7, R5, P0, P1 ;  /* 0x0000000700057c10 */ /* 0x000fe200087e2405 */
[C---:B------:R-:W-:Y:S01]  /*04e0*/  IMAD R0, R9.reuse, 0x2, R2 ;  /* 0x0000000209007824 */ /* 0x040fe200078e0202 */
[----:B------:R-:W2:Y:S01]  /*04f0*/  LDS R115, [UR4] ;  /* 0x00000004ff737984 */ /* 0x000ea20008000800 */
[----:B------:R-:W-:Y:S02]  /*0500*/  BAR.SYNC.DEFER_BLOCKING 0x0 ;  /* 0x0000000000007b1d */ /* 0x000fe40000010000 */
[----:B------:R-:W-:Y:S01]  /*0510*/  IMAD R4, R9, 0x2, R0 ;  /* 0x0000000209047824 */ /* 0x000fe200078e0200 */
[----:B------:R-:W-:-:S02]  /*0520*/  LEA R10, P0, R2, R7, 0x1 ;  /* 0x00000007020a7211 */ /* 0x000fc400078008ff */
[----:B------:R-:W-:Y:S01]  /*0530*/  LEA R12, P1, R0, R7, 0x1 ;  /* 0x00000007000c7211 */ /* 0x000fe200078208ff */
[C---:B------:R-:W-:Y:S01]  /*0540*/  IMAD R6, R9.reuse, 0x2, R4 ;  /* 0x0000000209067824 */ /* 0x040fe200078e0204 */
[----:B------:R-:W-:Y:S02]  /*0550*/  LEA.HI.X.SX32 R11, R2, R5, 0x1, P0 ;  /* 0x00000005020b7211 */ /* 0x000fe400000f0eff */
[----:B------:R-:W-:Y:S02]  /*0560*/  LEA R14, P0, R4, R7, 0x1 ;  /* 0x00000007040e7211 */ /* 0x000fe400078008ff */
[----:B------:R-:W-:Y:S02]  /*0570*/  LEA R8, R9, R6, 0x1 ;  /* 0x0000000609087211 */ /* 0x000fe400078e08ff */
[----:B------:R-:W-:-:S03]  /*0580*/  LEA.HI.X.SX32 R13, R0, R5, 0x1, P1 ;  /* 0x00000005000d7211 */ /* 0x000fc600008f0eff */
[C---:B------:R-:W-:Y:S01]  /*0590*/  IMAD R22, R9.reuse, 0x2, R8 ;  /* 0x0000000209167824 */ /* 0x040fe200078e0208 */
[----:B------:R-:W-:Y:S02]  /*05a0*/  LEA.HI.X.SX32 R15, R4, R5, 0x1, P0 ;  /* 0x00000005040f7211 */ /* 0x000fe400000f0eff */
[C---:B------:R-:W-:Y:S01]  /*05b0*/  LEA R18, P0, R8.reuse, R7, 0x1 ;  /* 0x0000000708127211 */ /* 0x040fe200078008ff */
[----:B------:R3:W5:Y:S03]  /*05c0*/  LDG.E.U16 R0, desc[UR8][R10.64] ;  /* 0x000000080a007981 */ /* 0x000766000c1e1500 */
[----:B------:R-:W-:Y:S02]  /*05d0*/  LEA.HI.X.SX32 R19, R8, R5, 0x1, P0 ;  /* 0x0000000508137211 */ /* 0x000fe400000f0eff */
[-C--:B------:R-:W-:Y:S01]  /*05e0*/  LEA R16, P1, R6, R7.reuse, 0x1 ;  /* 0x0000000706107211 */ /* 0x080fe200078208ff */
[----:B------:R4:W5:Y:S04]  /*05f0*/  LDG.E.U16 R2, desc[UR8][R12.64] ;  /* 0x000000080c027981 */ /* 0x000968000c1e1500 */
[----:B------:R0:W5:Y:S01]  /*0600*/  LDG.E.U16 R4, desc[UR8][R14.64] ;  /* 0x000000080e047981 */ /* 0x000162000c1e1500 */
[----:B---3--:R-:W-:Y:S01]  /*0610*/  IMAD R10, R9, 0x2, R22 ;  /* 0x00000002090a7824 */ /* 0x008fe200078e0216 */
[----:B------:R-:W-:-:S02]  /*0620*/  LEA R20, P0, R22, R7, 0x1 ;  /* 0x0000000716147211 */ /* 0x000fc400078008ff */
[----:B------:R-:W5:Y:S01]  /*0630*/  LDG.E.U16 R8, desc[UR8][R18.64] ;  /* 0x0000000812087981 */ /* 0x000f62000c1e1500 */
[-C--:B------:R-:W-:Y:S01]  /*0640*/  LEA.HI.X.SX32 R17, R6, R5.reuse, 0x1, P1 ;  /* 0x0000000506117211 */ /* 0x080fe200008f0eff */
[----:B------:R-:W-:Y:S01]  /*0650*/  IMAD R26, R9, 0x2, R10 ;  /* 0x00000002091a7824 */ /* 0x000fe200078e020a */
[----:B------:R-:W-:-:S03]  /*0660*/  LEA.HI.X.SX32 R21, R22, R5, 0x1, P0 ;  /* 0x0000000516157211 */ /* 0x000fc600000f0eff */
[C---:B----4-:R-:W-:Y:S01]  /*0670*/  IMAD R12, R9.reuse, 0x2, R26 ;  /* 0x00000002090c7824 */ /* 0x050fe200078e021a */
[-C--:B------:R-:W-:Y:S01]  /*0680*/  LEA R22, P0, R10, R7.reuse, 0x1 ;  /* 0x000000070a167211 */ /* 0x080fe200078008ff */
[----:B------:R3:W5:Y:S01]  /*0690*/  LDG.E.U16 R6, desc[UR8][R16.64] ;  /* 0x0000000810067981 */ /* 0x000762000c1e1500 */
[----:B------:R-:W-:Y:S01]  /*06a0*/  LEA R24, P1, R26, R7, 0x1 ;  /* 0x000000071a187211 */ /* 0x000fe200078208ff */
[C---:B0-----:R-:W-:Y:S01]  /*06b0*/  IMAD R14, R9.reuse, 0x2, R12 ;  /* 0x00000002090e7824 */ /* 0x041fe200078e020c */
[-C--:B------:R-:W-:Y:S02]  /*06c0*/  LEA.HI.X.SX32 R23, R10, R5.reuse, 0x1, P0 ;  /* 0x000000050a177211 */ /* 0x080fe400000f0eff */
[----:B------:R-:W-:Y:S01]  /*06d0*/  LEA.HI.X.SX32 R25, R26, R5, 0x1, P1 ;  /* 0x000000051a197211 */ /* 0x000fe200008f0eff */
[----:B------:R0:W5:Y:S01]  /*06e0*/  LDG.E.U16 R10, desc[UR8][R20.64] ;  /* 0x00000008140a7981 */ /* 0x000162000c1e1500 */
[----:B------:R-:W-:Y:S01]  /*06f0*/  LEA R26, P0, R12, R7, 0x1 ;  /* 0x000000070c1a7211 */ /* 0x000fe200078008ff */
[----:B---3--:R-:W-:-:S03]  /*0700*/  IMAD R16, R9, 0x2, R14 ;  /* 0x0000000209107824 */ /* 0x008fc600078e020e */
[----:B------:R-:W-:Y:S01]  /*0710*/  LEA.HI.X.SX32 R27, R12, R5, 0x1, P0 ;  /* 0x000000050c1b7211 */ /* 0x000fe200000f0eff */
[----:B------:R3:W5:Y:S01]  /*0720*/  LDG.E.U16 R11, desc[UR8][R22.64] ;  /* 0x00000008160b7981 */ /* 0x000762000c1e1500 */
[C---:B------:R-:W-:Y:S02]  /*0730*/  LEA R18, P0, R14.reuse, R7, 0x1 ;  /* 0x000000070e127211 */ /* 0x040fe400078008ff */
[C---:B------:R-:W-:Y:S01]  /*0740*/  LEA R30, R9.reuse, R16, 0x1 ;  /* 0x00000010091e7211 */ /* 0x040fe200078e08ff */
[----:B------:R4:W5:Y:S01]  /*0750*/  LDG.E.U16 R12, desc[UR8][R24.64] ;  /* 0x00000008180c7981 */ /* 0x000962000c1e1500 */
[----:B------:R-:W-:Y:S02]  /*0760*/  LEA.HI.X.SX32 R19, R14, R5, 0x1, P0 ;  /* 0x000000050e137211 */ /* 0x000fe400000f0eff */
[-C--:B0-----:R-:W-:Y:S01]  /*0770*/  LEA R20, P0, R16, R7.reuse, 0x1 ;  /* 0x0000000710147211 */ /* 0x081fe200078008ff */
[----:B------:R-:W-:Y:S01]  /*0780*/  IMAD R32, R9, 0x2, R30 ;  /* 0x0000000209207824 */ /* 0x000fe200078e021e */
[----:B------:R-:W-:Y:S01]  /*0790*/  LEA R28, P1, R30, R7, 0x1 ;  /* 0x000000071e1c7211 */ /* 0x000fe200078208ff */
[----:B------:R0:W5:Y:S01]  /*07a0*/  LDG.E.U16 R13, desc[UR8][R26.64] ;  /* 0x000000081a0d7981 */ /* 0x000162000c1e1500 */
[----:B------:R-:W-:-:S02]  /*07b0*/  LEA.HI.X.SX32 R21, R16, R5, 0x1, P0 ;  /* 0x0000000510157211 */ /* 0x000fc400000f0eff */
[----:B------:R-:W-:Y:S01]  /*07c0*/  LEA.HI.X.SX32 R29, R30, R5, 0x1, P1 ;  /* 0x000000051e1d7211 */ /* 0x000fe200008f0eff */
[C---:B------:R-:W-:Y:S01]  /*07d0*/  IMAD R30, R9.reuse, 0x2, R32 ;  /* 0x00000002091e7824 */ /* 0x040fe200078e0220 */
[C---:B---3--:R-:W-:Y:S01]  /*07e0*/  LEA R22, P0, R32.reuse, R7, 0x1 ;  /* 0x0000000720167211 */ /* 0x048fe200078008ff */
[----:B------:R-:W5:Y:S03]  /*07f0*/  LDG.E.U16 R14, desc[UR8][R18.64] ;  /* 0x00000008120e7981 */ /* 0x000f66000c1e1500 */
[----:B------:R-:W-:Y:S01]  /*0800*/  LEA.HI.X.SX32 R23, R32, R5, 0x1, P0 ;  /* 0x0000000520177211 */ /* 0x000fe200000f0eff */
[C---:B------:R-:W-:Y:S01]  /*0810*/  IMAD R32, R9.reuse, 0x2, R30 ;  /* 0x0000000209207824 */ /* 0x040fe200078e021e */
[C---:B----4-:R-:W-:Y:S01]  /*0820*/  LEA R24, P0, R30.reuse, R7, 0x1 ;  /* 0x000000071e187211 */ /* 0x050fe200078008ff */
[----:B------:R-:W5:Y:S02]  /*0830*/  LDG.E.U16 R16, desc[UR8][R28.64] ;  /* 0x000000081c107981 */ /* 0x000f64000c1e1500 */
[C---:B------:R-:W-:Y:S01]  /*0840*/  IMAD R34, R9.reuse, 0x2, R32 ;  /* 0x0000000209227824 */ /* 0x040fe200078e0220 */
[----:B------:R-:W-:Y:S01]  /*0850*/  LEA.HI.X.SX32 R25, R30, R5, 0x1, P0 ;  /* 0x000000051e197211 */ /* 0x000fe200000f0eff */
[----:B------:R3:W5:Y:S02]  /*0860*/  LDG.E.U16 R17, desc[UR8][R22.64] ;  /* 0x0000000816117981 */ /* 0x000764000c1e1500 */
[----:B------:R-:W-:Y:S01]  /*0870*/  IMAD R36, R9, 0x2, R34 ;  /* 0x0000000209247824 */ /* 0x000fe200078e0222 */
[-C--:B------:R-:W-:Y:S01]  /*0880*/  LEA R30, P1, R34, R7.reuse, 0x1 ;  /* 0x00000007221e7211 */ /* 0x080fe200078208ff */
[----:B------:R4:W5:Y:S01]  /*0890*/  LDG.E.U16 R18, desc[UR8][R24.64] ;  /* 0x0000000818127981 */ /* 0x000962000c1e1500 */
[----:B0-----:R-:W-:-:S02]  /*08a0*/  LEA R26, P0, R32, R7, 0x1 ;  /* 0x00000007201a7211 */ /* 0x001fc400078008ff */
[-C--:B------:R-:W-:Y:S01]  /*08b0*/  LEA.HI.X.SX32 R31, R34, R5.reuse, 0x1, P1 ;  /* 0x00000005221f7211 */ /* 0x080fe200008f0eff */
[C---:B------:R-:W-:Y:S01]  /*08c0*/  IMAD R34, R9.reuse, 0x2, R36 ;  /* 0x0000000209227824 */ /* 0x040fe200078e0224 */
[----:B------:R-:W-:Y:S01]  /*08d0*/  LEA.HI.X.SX32 R27, R32, R5, 0x1, P0 ;  /* 0x00000005201b7211 */ /* 0x000fe200000f0eff */
[----:B------:R-:W5:Y:S01]  /*08e0*/  LDG.E.U16 R15, desc[UR8][R20.64] ;  /* 0x00000008140f7981 */ /* 0x000f62000c1e1500 */
[C---:B------:R-:W-:Y:S02]  /*08f0*/  LEA R32, P0, R36.reuse, R7, 0x1 ;  /* 0x0000000724207211 */ /* 0x040fe400078008ff */
[C---:B---3--:R-:W-:Y:S01]  /*0900*/  LEA R22, R9.reuse, R34, 0x1 ;  /* 0x0000002209167211 */ /* 0x048fe200078e08ff */
[----:B------:R0:W5:Y:S01]  /*0910*/  LDG.E.U16 R19, desc[UR8][R26.64] ;  /* 0x000000081a137981 */ /* 0x000162000c1e1500 */
[----:B------:R-:W-:Y:S02]  /*0920*/  LEA.HI.X.SX32 R33, R36, R5, 0x1, P0 ;  /* 0x0000000524217211 */ /* 0x000fe400000f0eff */
[C---:B------:R-:W-:Y:S01]  /*0930*/  LEA R28, P0, R34.reuse, R7, 0x1 ;  /* 0x00000007221c7211 */ /* 0x040fe200078008ff */
[C---:B------:R-:W-:Y:S01]  /*0940*/  IMAD R38, R9.reuse, 0x2, R22 ;  /* 0x0000000209267824 */ /* 0x040fe200078e0216 */
[----:B------:R3:W5:Y:S02]  /*0950*/  LDG.E.U16 R20, desc[UR8][R30.64] ;  /* 0x000000081e147981 */ /* 0x000764000c1e1500 */
[----:B------:R-:W-:Y:S01]  /*0960*/  LEA.HI.X.SX32 R29, R34, R5, 0x1, P0 ;  /* 0x00000005221d7211 */ /* 0x000fe200000f0eff */
[C---:B----4-:R-:W-:Y:S01]  /*0970*/  IMAD R24, R9.reuse, 0x2, R38 ;  /* 0x0000000209187824 */ /* 0x050fe200078e0226 */
[-C--:B------:R-:W-:Y:S01]  /*0980*/  LEA R34, P0, R22, R7.reuse, 0x1 ;  /* 0x0000000716227211 */ /* 0x080fe200078008ff */
[----:B------:R-:W5:Y:S01]  /*0990*/  LDG.E.U16 R21, desc[UR8][R32.64] ;  /* 0x0000000820157981 */ /* 0x000f62000c1e1500 */
[----:B------:R-:W-:Y:S01]  /*09a0*/  LEA R36, P1, R38, R7, 0x1 ;  /* 0x0000000726247211 */ /* 0x000fe200078208ff */
[----:B0-----:R-:W-:Y:S01]  /*09b0*/  IMAD R26, R9, 0x2, R24 ;  /* 0x00000002091a7824 */ /* 0x001fe200078e0218 */
[----:B------:R-:W-:-:S02]  /*09c0*/  LEA.HI.X.SX32 R35, R22, R5, 0x1, P0 ;  /* 0x0000000516237211 */ /* 0x000fc400000f0eff */
[----:B------:R-:W-:Y:S01]  /*09d0*/  LEA.HI.X.SX32 R37, R38, R5, 0x1, P1 ;  /* 0x0000000526257211 */ /* 0x000fe200008f0eff */
[C---:B------:R-:W-:Y:S01]  /*09e0*/  IMAD R42, R9.reuse, 0x2, R26 ;  /* 0x00000002092a7824 */ /* 0x040fe200078e021a */
[C---:B------:R-:W-:Y:S01]  /*09f0*/  LEA R38, P0, R24.reuse, R7, 0x1 ;  /* 0x0000000718267211 */ /* 0x040fe200078008ff */
[----:B------:R0:W5:Y:S03]  /*0a00*/  LDG.E.U16 R22, desc[UR8][R28.64] ;  /* 0x000000081c167981 */ /* 0x000166000c1e1500 */
[----:B------:R-:W-:Y:S01]  /*0a10*/  LEA.HI.X.SX32 R39, R24, R5, 0x1, P0 ;  /* 0x0000000518277211 */ /* 0x000fe200000f0eff */
[C---:B------:R-:W-:Y:S01]  /*0a20*/  IMAD R44, R9.reuse, 0x2, R42 ;  /* 0x00000002092c7824 */ /* 0x040fe200078e022a */
[C---:B---3--:R-:W-:Y:S01]  /*0a30*/  LEA R30, P0, R26.reuse, R7, 0x1 ;  /* 0x000000071a1e7211 */ /* 0x048fe200078008ff */
[----:B------:R3:W5:Y:S03]  /*0a40*/  LDG.E.U16 R23, desc[UR8][R34.64] ;  /* 0x0000000822177981 */ /* 0x000766000c1e1500 */
[----:B------:R-:W-:Y:S01]  /*0a50*/  LEA.HI.X.SX32 R31, R26, R5, 0x1, P0 ;  /* 0x000000051a1f7211 */ /* 0x000fe200000f0eff */
[----:B0-----:R-:W-:Y:S01]  /*0a60*/  IMAD R28, R9, 0x2, R44 ;  /* 0x00000002091c7824 */ /* 0x001fe200078e022c */
[-C--:B------:R-:W-:Y:S01]  /*0a70*/  LEA R32, P0, R42, R7.reuse, 0x1 ;  /* 0x000000072a207211 */ /* 0x080fe200078008ff */
[----:B------:R0:W5:Y:S01]  /*0a80*/  LDG.E.U16 R24, desc[UR8][R36.64] ;  /* 0x0000000824187981 */ /* 0x000162000c1e1500 */
[----:B------:R-:W-:-:S02]  /*0a90*/  LEA R40, P1, R44, R7, 0x1 ;  /* 0x000000072c287211 */ /* 0x000fc400078208ff */
[-C--:B------:R-:W-:Y:S01]  /*0aa0*/  LEA.HI.X.SX32 R33, R42, R5.reuse, 0x1, P0 ;  /* 0x000000052a217211 */ /* 0x080fe200000f0eff */
[----:B------:R4:W5:Y:S01]  /*0ab0*/  LDG.E.U16 R25, desc[UR8][R38.64] ;  /* 0x0000000826197981 */ /* 0x000962000c1e1500 */
[C---:B------:R-:W-:Y:S02]  /*0ac0*/  LEA R42, R9.reuse, R28, 0x1 ;  /* 0x0000001c092a7211 */ /* 0x040fe400078e08ff */
[----:B------:R-:W-:Y:S01]  /*0ad0*/  LEA.HI.X.SX32 R41, R44, R5, 0x1, P1 ;  /* 0x000000052c297211 */ /* 0x000fe200008f0eff */
[----:B------:R-:W5:Y:S01]  /*0ae0*/  LDG.E.U16 R26, desc[UR8][R30.64] ;  /* 0x000000081e1a7981 */ /* 0x000f62000c1e1500 */
[C---:B---3--:R-:W-:Y:S01]  /*0af0*/  LEA R34, P0, R28.reuse, R7, 0x1 ;  /* 0x000000071c227211 */ /* 0x048fe200078008ff */
[C---:B------:R-:W-:Y:S02]  /*0b00*/  IMAD R44, R9.reuse, 0x2, R42 ;  /* 0x00000002092c7824 */ /* 0x040fe400078e022a */
[----:B------:R-:W5:Y:S01]  /*0b10*/  LDG.E.U16 R27, desc[UR8][R32.64] ;  /* 0x00000008201b7981 */ /* 0x000f62000c1e1500 */
[----:B------:R-:W-:Y:S01]  /*0b20*/  LEA.HI.X.SX32 R35, R28, R5, 0x1, P0 ;  /* 0x000000051c237211 */ /* 0x000fe200000f0eff */
[C---:B------:R-:W-:Y:S01]  /*0b30*/  IMAD R46, R9.reuse, 0x2, R44 ;  /* 0x00000002092e7824 */ /* 0x040fe200078e022c */
[C---:B0-----:R-:W-:Y:S01]  /*0b40*/  LEA R36, P0, R42.reuse, R7, 0x1 ;  /* 0x000000072a247211 */ /* 0x041fe200078008ff */
[----:B------:R-:W5:Y:S03]  /*0b50*/  LDG.E.U16 R28, desc[UR8][R40.64] ;  /* 0x00000008281c7981 */ /* 0x000f66000c1e1500 */
[----:B------:R-:W-:Y:S01]  /*0b60*/  LEA.HI.X.SX32 R37, R42, R5, 0x1, P0 ;  /* 0x000000052a257211 */ /* 0x000fe200000f0eff */
[----:B------:R-:W-:Y:S01]  /*0b70*/  IMAD R48, R9, 0x2, R46 ;  /* 0x0000000209307824 */ /* 0x000fe200078e022e */
[-C--:B------:R-:W-:Y:S01]  /*0b80*/  LEA R42, P1, R46, R7.reuse, 0x1 ;  /* 0x000000072e2a7211 */ /* 0x080fe200078208ff */
[----:B------:R0:W5:Y:S01]  /*0b90*/  LDG.E.U16 R29, desc[UR8][R34.64] ;  /* 0x00000008221d7981 */ /* 0x000162000c1e1500 */
[----:B----4-:R-:W-:-:S02]  /*0ba0*/  LEA R38, P0, R44, R7, 0x1 ;  /* 0x000000072c267211 */ /* 0x010fc400078008ff */
[-C--:B------:R-:W-:Y:S01]  /*0bb0*/  LEA.HI.X.SX32 R43, R46, R5.reuse, 0x1, P1 ;  /* 0x000000052e2b7211 */ /* 0x080fe200008f0eff */
[C---:B------:R-:W-:Y:S01]  /*0bc0*/  IMAD R46, R9.reuse, 0x2, R48 ;  /* 0x00000002092e7824 */ /* 0x040fe200078e0230 */
[----:B------:R-:W-:Y:S01]  /*0bd0*/  LEA.HI.X.SX32 R39, R44, R5, 0x1, P0 ;  /* 0x000000052c277211 */ /* 0x000fe200000f0eff */
[----:B------:R3:W5:Y:S01]  /*0be0*/  LDG.E.U16 R30, desc[UR8][R36.64] ;  /* 0x00000008241e7981 */ /* 0x000762000c1e1500 */
[----:B------:R-:W-:Y:S01]  /*0bf0*/  LEA R44, P0, R48, R7, 0x1 ;  /* 0x00000007302c7211 */ /* 0x000fe200078008ff */
[----:B0-----:R-:W-:-:S03]  /*0c00*/  IMAD R34, R9, 0x2, R46 ;  /* 0x0000000209227824 */ /* 0x001fc600078e022e */
[----:B------:R-:W-:Y:S01]  /*0c10*/  LEA.HI.X.SX32 R45, R48, R5, 0x1, P0 ;  /* 0x00000005302d7211 */ /* 0x000fe200000f0eff */
[----:B------:R0:W5:Y:S01]  /*0c20*/  LDG.E.U16 R31, desc[UR8][R38.64] ;  /* 0x00000008261f7981 */ /* 0x000162000c1e1500 */
[C---:B------:R-:W-:Y:S01]  /*0c30*/  LEA R40, P0, R46.reuse, R7, 0x1 ;  /* 0x000000072e287211 */ /* 0x040fe200078008ff */
[C---:B------:R-:W-:Y:S02]  /*0c40*/  IMAD R50, R9.reuse, 0x2, R34 ;  /* 0x0000000209327824 */ /* 0x040fe400078e0222 */
[----:B------:R4:W5:Y:S01]  /*0c50*/  LDG.E.U16 R32, desc[UR8][R42.64] ;  /* 0x000000082a207981 */ /* 0x000962000c1e1500 */
[----:B------:R-:W-:Y:S02]  /*0c60*/  LEA.HI.X.SX32 R41, R46, R5, 0x1, P0 ;  /* 0x000000052e297211 */ /* 0x000fe400000f0eff */
[----:B---3--:R-:W-:Y:S01]  /*0c70*/  LEA R36, R9, R50, 0x1 ;  /* 0x0000003209247211 */ /* 0x008fe200078e08ff */
[----:B------:R-:W5:Y:S01]  /*0c80*/  LDG.E.U16 R33, desc[UR8][R44.64] ;  /* 0x000000082c217981 */ /* 0x000f62000c1e1500 */
[----:B------:R-:W-:-:S02]  /*0c90*/  LEA R46, P0, R34, R7, 0x1 ;  /* 0x00000007222e7211 */ /* 0x000fc400078008ff */
[----:B------:R-:W-:Y:S01]  /*0ca0*/  LEA R48, P1, R50, R7, 0x1 ;  /* 0x0000000732307211 */ /* 0x000fe200078208ff */
[C---:B0-----:R-:W-:Y:S01]  /*0cb0*/  IMAD R38, R9.reuse, 0x2, R36 ;  /* 0x0000000209267824 */ /* 0x041fe200078e0224 */
[-C--:B------:R-:W-:Y:S02]  /*0cc0*/  LEA.HI.X.SX32 R47, R34, R5.reuse, 0x1, P0 ;  /* 0x00000005222f7211 */ /* 0x080fe400000f0eff */
[----:B------:R-:W-:Y:S01]  /*0cd0*/  LEA.HI.X.SX32 R49, R50, R5, 0x1, P1 ;  /* 0x0000000532317211 */ /* 0x000fe200008f0eff */
[C---:B------:R-:W-:Y:S01]  /*0ce0*/  IMAD R54, R9.reuse, 0x2, R38 ;  /* 0x0000000209367824 */ /* 0x040fe200078e0226 */
[C---:B------:R-:W-:Y:S01]  /*0cf0*/  LEA R50, P0, R36.reuse, R7, 0x1 ;  /* 0x0000000724327211 */ /* 0x040fe200078008ff */
[----:B------:R0:W5:Y:S03]  /*0d00*/  LDG.E.U16 R34, desc[UR8][R40.64] ;  /* 0x0000000828227981 */ /* 0x000166000c1e1500 */
[----:B------:R-:W-:Y:S01]  /*0d10*/  LEA.HI.X.SX32 R51, R36, R5, 0x1, P0 ;  /* 0x0000000524337211 */ /* 0x000fe200000f0eff */
[----:B------:R3:W5:Y:S01]  /*0d20*/  LDG.E.U16 R35, desc[UR8][R46.64] ;  /* 0x000000082e237981 */ /* 0x000762000c1e1500 */
[----:B----4-:R-:W-:Y:S01]  /*0d30*/  LEA R42, P0, R38, R7, 0x1 ;  /* 0x00000007262a7211 */ /* 0x010fe200078008ff */
[----:B------:R-:W-:-:S02]  /*0d40*/  IMAD R56, R9, 0x2, R54 ;  /* 0x0000000209387824 */ /* 0x000fc400078e0236 */
[----:B------:R4:W5:Y:S01]  /*0d50*/  LDG.E.U16 R36, desc[UR8][R48.64] ;  /* 0x0000000830247981 */ /* 0x000962000c1e1500 */
[----:B------:R-:W-:Y:S01]  /*0d60*/  LEA.HI.X.SX32 R43, R38, R5, 0x1, P0 ;  /* 0x00000005262b7211 */ /* 0x000fe200000f0eff */
[C---:B0-----:R-:W-:Y:S01]  /*0d70*/  IMAD R40, R9.reuse, 0x2, R56 ;  /* 0x0000000209287824 */ /* 0x041fe200078e0238 */
[-C--:B------:R-:W-:Y:S01]  /*0d80*/  LEA R44, P0, R54, R7.reuse, 0x1 ;  /* 0x00000007362c7211 */ /* 0x080fe200078008ff */
[----:B------:R0:W5:Y:S01]  /*0d90*/  LDG.E.U16 R37, desc[UR8][R50.64] ;  /* 0x0000000832257981 */ /* 0x000162000c1e1500 */
[----:B------:R-:W-:Y:S02]  /*0da0*/  LEA R52, P1, R56, R7, 0x1 ;  /* 0x0000000738347211 */ /* 0x000fe400078208ff */
[-C--:B------:R-:W-:Y:S01]  /*0db0*/  LEA.HI.X.SX32 R45, R54, R5.reuse, 0x1, P0 ;  /* 0x00000005362d7211 */ /* 0x080fe200000f0eff */
[C---:B------:R-:W-:Y:S01]  /*0dc0*/  IMAD R54, R9.reuse, 0x2, R40 ;  /* 0x0000000209367824 */ /* 0x040fe200078e0228 */
[----:B------:R-:W-:Y:S01]  /*0dd0*/  LEA.HI.X.SX32 R53, R56, R5, 0x1, P1 ;  /* 0x0000000538357211 */ /* 0x000fe200008f0eff */
[----:B------:R-:W5:Y:S01]  /*0de0*/  LDG.E.U16 R38, desc[UR8][R42.64] ;  /* 0x000000082a267981 */ /* 0x000f62000c1e1500 */
[----:B---3--:R-:W-:Y:S01]  /*0df0*/  LEA R46, P0, R40, R7, 0x1 ;  /* 0x00000007282e7211 */ /* 0x008fe200078008ff */
[----:B------:R-:W-:-:S02]  /*0e00*/  IMAD R56, R9, 0x2, R54 ;  /* 0x0000000209387824 */ /* 0x000fc400078e0236 */
[----:B------:R-:W5:Y:S01]  /*0e10*/  LDG.E.U16 R39, desc[UR8][R44.64] ;  /* 0x000000082c277981 */ /* 0x000f62000c1e1500 */
[----:B------:R-:W-:Y:S02]  /*0e20*/  LEA.HI.X.SX32 R47, R40, R5, 0x1, P0 ;  /* 0x00000005282f7211 */ /* 0x000fe400000f0eff */
[C---:B----4-:R-:W-:Y:S01]  /*0e30*/  LEA R48, P0, R54.reuse, R7, 0x1 ;  /* 0x0000000736307211 */ /* 0x050fe200078008ff */
[----:B------:R-:W5:Y:S01]  /*0e40*/  LDG.E.U16 R40, desc[UR8][R52.64] ;  /* 0x0000000834287981 */ /* 0x000f62000c1e1500 */
[C---:B------:R-:W-:Y:S02]  /*0e50*/  LEA R58, R9.reuse, R56, 0x1 ;  /* 0x00000038093a7211 */ /* 0x040fe400078e08ff */
[----:B------:R-:W-:Y:S01]  /*0e60*/  LEA.HI.X.SX32 R49, R54, R5, 0x1, P0 ;  /* 0x0000000536317211 */ /* 0x000fe200000f0eff */
[----:B------:R3:W5:Y:S01]  /*0e70*/  LDG.E.U16 R41, desc[UR8][R46.64] ;  /* 0x000000082e297981 */ /* 0x000762000c1e1500 */
[-C--:B------:R-:W-:Y:S01]  /*0e80*/  LEA R54, P1, R58, R7.reuse, 0x1 ;  /* 0x000000073a367211 */ /* 0x080fe200078208ff */
[C---:B------:R-:W-:Y:S01]  /*0e90*/  IMAD R60, R9.reuse, 0x2, R58 ;  /* 0x00000002093c7824 */ /* 0x040fe200078e023a */
[----:B0-----:R-:W-:Y:S01]  /*0ea0*/  LEA R50, P0, R56, R7, 0x1 ;  /* 0x0000000738327211 */ /* 0x001fe200078008ff */
[----:B------:R0:W5:Y:S01]  /*0eb0*/  LDG.E.U16 R42, desc[UR8][R48.64] ;  /* 0x00000008302a7981 */ /* 0x000162000c1e1500 */
[-C--:B------:R-:W-:Y:S01]  /*0ec0*/  LEA.HI.X.SX32 R55, R58, R5.reuse, 0x1, P1 ;  /* 0x000000053a377211 */ /* 0x080fe200008f0eff */
[----:B------:R-:W-:Y:S01]  /*0ed0*/  IMAD R58, R9, 0x2, R60 ;  /* 0x00000002093a7824 */ /* 0x000fe200078e023c */
[----:B------:R-:W-:-:S02]  /*0ee0*/  LEA.HI.X.SX32 R51, R56, R5, 0x1, P0 ;  /* 0x0000000538337211 */ /* 0x000fc400000f0eff */
[C---:B------:R-:W-:Y:S01]  /*0ef0*/  LEA R56, P0, R60.reuse, R7, 0x1 ;  /* 0x000000073c387211 */ /* 0x040fe200078008ff */
[C---:B---3--:R-:W-:Y:S01]  /*0f00*/  IMAD R46, R9.reuse, 0x2, R58 ;  /* 0x00000002092e7824 */ /* 0x048fe200078e023a */
[----:B------:R-:W5:Y:S02]  /*0f10*/  LDG.E.U16 R44, desc[UR8][R54.64] ;  /* 0x00000008362c7981 */ /* 0x000f64000c1e1500 */
[----:B------:R-:W-:Y:S01]  /*0f20*/  LEA.HI.X.SX32 R57, R60, R5, 0x1, P0 ;  /* 0x000000053c397211 */ /* 0x000fe200000f0eff */
[C---:B------:R-:W-:Y:S01]  /*0f30*/  IMAD R62, R9.reuse, 0x2, R46 ;  /* 0x00000002093e7824 */ /* 0x040fe200078e022e */
[C---:B------:R-:W-:Y:S01]  /*0f40*/  LEA R52, P0, R58.reuse, R7, 0x1 ;  /* 0x000000073a347211 */ /* 0x040fe200078008ff */
[----:B------:R3:W5:Y:S02]  /*0f50*/  LDG.E.U16 R43, desc[UR8][R50.64] ;  /* 0x00000008322b7981 */ /* 0x000764000c1e1500 */
[----:B0-----:R-:W-:Y:S01]  /*0f60*/  IMAD R48, R9, 0x2, R62 ;  /* 0x0000000209307824 */ /* 0x001fe200078e023e */
[----:B------:R-:W-:Y:S01]  /*0f70*/  LEA.HI.X.SX32 R53, R58, R5, 0x1, P0 ;  /* 0x000000053a357211 */ /* 0x000fe200000f0eff */
[----:B------:R-:W5:Y:S01]  /*0f80*/  LDG.E.U16 R45, desc[UR8][R56.64] ;  /* 0x00000008382d7981 */ /* 0x000f62000c1e1500 */
[----:B------:R-:W-:-:S02]  /*0f90*/  LEA R58, P0, R46, R7, 0x1 ;  /* 0x000000072e3a7211 */ /* 0x000fc400078008ff */
[----:B------:R-:W-:Y:S01]  /*0fa0*/  LEA R60, P1, R62, R7, 0x1 ;  /* 0x000000073e3c7211 */ /* 0x000fe200078208ff */
[C---:B---3--:R-:W-:Y:S01]  /*0fb0*/  IMAD R50, R9.reuse, 0x2, R48 ;  /* 0x0000000209327824 */ /* 0x048fe200078e0230 */
[-C--:B------:R-:W-:Y:S02]  /*0fc0*/  LEA.HI.X.SX32 R59, R46, R5.reuse, 0x1, P0 ;  /* 0x000000052e3b7211 */ /* 0x080fe400000f0eff */
[----:B------:R-:W-:Y:S01]  /*0fd0*/  LEA.HI.X.SX32 R61, R62, R5, 0x1, P1 ;  /* 0x000000053e3d7211 */ /* 0x000fe200008f0eff */
[----:B------:R0:W5:Y:S01]  /*0fe0*/  LDG.E.U16 R46, desc[UR8][R52.64] ;  /* 0x00000008342e7981 */ /* 0x000162000c1e1500 */
[C---:B------:R-:W-:Y:S02]  /*0ff0*/  LEA R62, P0, R48.reuse, R7, 0x1 ;  /* 0x00000007303e7211 */ /* 0x040fe400078008ff */
[----:B------:R-:W-:Y:S01]  /*1000*/  LEA R66, R9, R50, 0x1 ;  /* 0x0000003209427211 */ /* 0x000fe200078e08ff */
[----:B------:R3:W5:Y:S01]  /*1010*/  LDG.E.U16 R47, desc[UR8][R58.64] ;  /* 0x000000083a2f7981 */ /* 0x000762000c1e1500 */
[----:B------:R-:W-:-:S02]  /*1020*/  LEA.HI.X.SX32 R63, R48, R5, 0x1, P0 ;  /* 0x00000005303f7211 */ /* 0x000fc400000f0eff */
[C---:B------:R-:W-:Y:S01]  /*1030*/  LEA R54, P0, R50.reuse, R7, 0x1 ;  /* 0x0000000732367211 */ /* 0x040fe200078008ff */
[C---:B------:R-:W-:Y:S01]  /*1040*/  IMAD R68, R9.reuse, 0x2, R66 ;  /* 0x0000000209447824 */ /* 0x040fe200078e0242 */
[----:B------:R4:W5:Y:S02]  /*1050*/  LDG.E.U16 R48, desc[UR8][R60.64] ;  /* 0x000000083c307981 */ /* 0x000964000c1e1500 */
        /* <DEDUP_REMOVED lines=12> */
[----:B------:R-:W-:Y:S01]  /*1120*/  LEA.HI.X.SX32 R59, R52, R5, 0x1, P0 ;  /* 0x00000005343b7211 */ /* 0x000fe200000f0eff */
[C---:B------:R-:W-:Y:S01]  /*1130*/  IMAD R70, R9.reuse, 0x2, R68 ;  /* 0x0000000209467824 */ /* 0x040fe200078e0244 */
[C---:B----4-:R-:W-:Y:S01]  /*1140*/  LEA R60, P0, R66.reuse, R7, 0x1 ;  /* 0x00000007423c7211 */ /* 0x050fe200078008ff */
[----:B------:R-:W5:Y:S02]  /*1150*/  LDG.E.U16 R52, desc[UR8][R64.64] ;  /* 0x0000000840347981 */ /* 0x000f64000c1e1500 */
[----:B------:R-:W-:Y:S01]  /*1160*/  IMAD R72, R9, 0x2, R70 ;  /* 0x0000000209487824 */ /* 0x000fe200078e0246 */
[----:B------:R-:W-:Y:S01]  /*1170*/  LEA.HI.X.SX32 R61, R66, R5, 0x1, P0 ;  /* 0x00000005423d7211 */ /* 0x000fe200000f0eff */
[----:B------:R3:W5:Y:S01]  /*1180*/  LDG.E.U16 R53, desc[UR8][R58.64] ;  /* 0x000000083a357981 */ /* 0x000762000c1e1500 */
[-C--:B------:R-:W-:Y:S02]  /*1190*/  LEA R66, P1, R70, R7.reuse, 0x1 ;  /* 0x0000000746427211 */ /* 0x080fe400078208ff */
[----:B0-----:R-:W-:Y:S01]  /*11a0*/  LEA R62, P0, R68, R7, 0x1 ;  /* 0x00000007443e7211 */ /* 0x001fe200078008ff */
[----:B------:R0:W5:Y:S01]  /*11b0*/  LDG.E.U16 R54, desc[UR8][R60.64] ;  /* 0x000000083c367981 */ /* 0x000162000c1e1500 */
[----:B------:R-:W-:-:S02]  /*11c0*/  LEA.HI.X.SX32 R67, R70, R5, 0x1, P1 ;  /* 0x0000000546437211 */ /* 0x000fc400008f0eff */
[C---:B------:R-:W-:Y:S02]  /*11d0*/  LEA R70, R9.reuse, R72, 0x1 ;  /* 0x0000004809467211 */ /* 0x040fe400078e08ff */
[----:B------:R-:W-:Y:S01]  /*11e0*/  LEA.HI.X.SX32 R63, R68, R5, 0x1, P0 ;  /* 0x00000005443f7211 */ /* 0x000fe200000f0eff */
[----:B------:R-:W5:Y:S01]  /*11f0*/  LDG.E.U16 R56, desc[UR8][R66.64] ;  /* 0x0000000842387981 */ /* 0x000f62000c1e1500 */
[C---:B------:R-:W-:Y:S01]  /*1200*/  LEA R68, P0, R72.reuse, R7, 0x1 ;  /* 0x0000000748447211 */ /* 0x040fe200078008ff */
[C---:B---3--:R-:W-:Y:S02]  /*1210*/  IMAD R58, R9.reuse, 0x2, R70 ;  /* 0x00000002093a7824 */ /* 0x048fe400078e0246 */
[----:B------:R3:W5:Y:S01]  /*1220*/  LDG.E.U16 R55, desc[UR8][R62.64] ;  /* 0x000000083e377981 */ /* 0x000762000c1e1500 */
[----:B------:R-:W-:Y:S01]  /*1230*/  LEA.HI.X.SX32 R69, R72, R5, 0x1, P0 ;  /* 0x0000000548457211 */ /* 0x000fe200000f0eff */
[----:B------:R-:W-:Y:S01]  /*1240*/  IMAD R74, R9, 0x2, R58 ;  /* 0x00000002094a7824 */ /* 0x000fe200078e023a */
[----:B------:R-:W-:-:S03]  /*1250*/  LEA R64, P0, R70, R7, 0x1 ;  /* 0x0000000746407211 */ /* 0x000fc600078008ff */
[C---:B0-----:R-:W-:Y:S01]  /*1260*/  IMAD R60, R9.reuse, 0x2, R74 ;  /* 0x00000002093c7824 */ /* 0x041fe200078e024a */
[----:B------:R-:W-:Y:S01]  /*1270*/  LEA.HI.X.SX32 R65, R70, R5, 0x1, P0 ;  /* 0x0000000546417211 */ /* 0x000fe200000f0eff */
[----:B------:R-:W5:Y:S01]  /*1280*/  LDG.E.U16 R57, desc[UR8][R68.64] ;  /* 0x0000000844397981 */ /* 0x000f62000c1e1500 */
[-C--:B------:R-:W-:Y:S02]  /*1290*/  LEA R70, P0, R58, R7.reuse, 0x1 ;  /* 0x000000073a467211 */ /* 0x080fe400078008ff */
[----:B------:R-:W-:Y:S01]  /*12a0*/  LEA R72, P1, R74, R7, 0x1 ;  /* 0x000000074a487211 */ /* 0x000fe200078208ff */
[C---:B---3--:R-:W-:Y:S01]  /*12b0*/  IMAD R62, R9.reuse, 0x2, R60 ;  /* 0x00000002093e7824 */ /* 0x048fe200078e023c */
[-C--:B------:R-:W-:Y:S02]  /*12c0*/  LEA.HI.X.SX32 R71, R58, R5.reuse, 0x1, P0 ;  /* 0x000000053a477211 */ /* 0x080fe400000f0eff */
[----:B------:R-:W-:Y:S01]  /*12d0*/  LEA.HI.X.SX32 R73, R74, R5, 0x1, P1 ;  /* 0x000000054a497211 */ /* 0x000fe200008f0eff */
[C---:B------:R-:W-:Y:S01]  /*12e0*/  IMAD R78, R9.reuse, 0x2, R62 ;  /* 0x00000002094e7824 */ /* 0x040fe200078e023e */
[C---:B------:R-:W-:Y:S01]  /*12f0*/  LEA R74, P0, R60.reuse, R7, 0x1 ;  /* 0x000000073c4a7211 */ /* 0x040fe200078008ff */
[----:B------:R0:W5:Y:S02]  /*1300*/  LDG.E.U16 R58, desc[UR8][R64.64] ;  /* 0x00000008403a7981 */ /* 0x000164000c1e1500 */
[----:B------:R-:W-:Y:S01]  /*1310*/  IMAD R80, R9, 0x2, R78 ;  /* 0x0000000209507824 */ /* 0x000fe200078e024e */
[----:B------:R-:W-:Y:S01]  /*1320*/  LEA.HI.X.SX32 R75, R60, R5, 0x1, P0 ;  /* 0x000000053c4b7211 */ /* 0x000fe200000f0eff */
[----:B------:R3:W5:Y:S01]  /*1330*/  LDG.E.U16 R59, desc[UR8][R70.64] ;  /* 0x00000008463b7981 */ /* 0x000762000c1e1500 */
[----:B------:R-:W-:-:S02]  /*1340*/  LEA R66, P0, R62, R7, 0x1 ;  /* 0x000000073e427211 */ /* 0x000fc400078008ff */
[C---:B0-----:R-:W-:Y:S01]  /*1350*/  LEA R64, R9.reuse, R80, 0x1 ;  /* 0x0000005009407211 */ /* 0x041fe200078e08ff */
[----:B------:R0:W5:Y:S01]  /*1360*/  LDG.E.U16 R60, desc[UR8][R72.64] ;  /* 0x00000008483c7981 */ /* 0x000162000c1e1500 */
[----:B------:R-:W-:Y:S02]  /*1370*/  LEA.HI.X.SX32 R67, R62, R5, 0x1, P0 ;  /* 0x000000053e437211 */ /* 0x000fe400000f0eff */
        /* <DEDUP_REMOVED lines=27> */
[C---:B------:R-:W-:Y:S02]  /*1530*/  LEA R76, P0, R82.reuse, R7, 0x1 ;  /* 0x00000007524c7211 */ /* 0x040fe400078008ff */
[C---:B------:R-:W-:Y:S01]  /*1540*/  LEA R86, R9.reuse, R70, 0x1 ;  /* 0x0000004609567211 */ /* 0x040fe200078e08ff */
[----:B------:R4:W5:Y:S01]  /*1550*/  LDG.E.U16 R68, desc[UR8][R78.64] ;  /* 0x000000084e447981 */ /* 0x000962000c1e1500 */
[----:B------:R-:W-:Y:S02]  /*1560*/  LEA.HI.X.SX32 R77, R82, R5, 0x1, P0 ;  /* 0x00000005524d7211 */ /* 0x000fe400000f0eff */
[-C--:B------:R-:W-:Y:S01]  /*1570*/  LEA R82, P0, R70, R7.reuse, 0x1 ;  /* 0x0000000746527211 */ /* 0x080fe200078008ff */
[C---:B---3--:R-:W-:Y:S01]  /*1580*/  IMAD R72, R9.reuse, 0x2, R86 ;  /* 0x0000000209487824 */ /* 0x048fe200078e0256 */
[----:B------:R-:W-:Y:S01]  /*1590*/  LEA R84, P1, R86, R7, 0x1 ;  /* 0x0000000756547211 */ /* 0x000fe200078208ff */
[----:B------:R-:W5:Y:S01]  /*15a0*/  LDG.E.U16 R69, desc[UR8][R80.64] ;  /* 0x0000000850457981 */ /* 0x000f62000c1e1500 */
[-C--:B------:R-:W-:Y:S01]  /*15b0*/  LEA.HI.X.SX32 R83, R70, R5.reuse, 0x1, P0 ;  /* 0x0000000546537211 */ /* 0x080fe200000f0eff */
[C---:B0-----:R-:W-:Y:S01]  /*15c0*/  IMAD R74, R9.reuse, 0x2, R72 ;  /* 0x00000002094a7824 */ /* 0x041fe200078e0248 */
[----:B------:R-:W-:Y:S01]  /*15d0*/  LEA.HI.X.SX32 R85, R86, R5, 0x1, P1 ;  /* 0x0000000556557211 */ /* 0x000fe200008f0eff */
[----:B------:R0:W5:Y:S01]  /*15e0*/  LDG.E.U16 R70, desc[UR8][R76.64] ;  /* 0x000000084c467981 */ /* 0x000162000c1e1500 */
[----:B------:R-:W-:Y:S01]  /*15f0*/  LEA R86, P0, R72, R7, 0x1 ;  /* 0x0000000748567211 */ /* 0x000fe200078008ff */
[----:B------:R-:W-:-:S02]  /*1600*/  IMAD R90, R9, 0x2, R74 ;  /* 0x00000002095a7824 */ /* 0x000fc400078e024a */
[----:B------:R3:W5:Y:S01]  /*1610*/  LDG.E.U16 R71, desc[UR8][R82.64] ;  /* 0x0000000852477981 */ /* 0x000762000c1e1500 */
[----:B------:R-:W-:Y:S02]  /*1620*/  LEA.HI.X.SX32 R87, R72, R5, 0x1, P0 ;  /* 0x0000000548577211 */ /* 0x000fe400000f0eff */
[C---:B----4-:R-:W-:Y:S01]  /*1630*/  LEA R78, P0, R74.reuse, R7, 0x1 ;  /* 0x000000074a4e7211 */ /* 0x050fe200078008ff */
[C---:B------:R-:W-:Y:S01]  /*1640*/  IMAD R92, R9.reuse, 0x2, R90 ;  /* 0x00000002095c7824 */ /* 0x040fe200078e025a */
[----:B------:R4:W5:Y:S02]  /*1650*/  LDG.E.U16 R72, desc[UR8][R84.64] ;  /* 0x0000000854487981 */ /* 0x000964000c1e1500 */
[----:B------:R-:W-:Y:S01]  /*1660*/  LEA.HI.X.SX32 R79, R74, R5, 0x1, P0 ;  /* 0x000000054a4f7211 */ /* 0x000fe200000f0eff */
[----:B0-----:R-:W-:Y:S01]  /*1670*/  IMAD R76, R9, 0x2, R92 ;  /* 0x00000002094c7824 */ /* 0x001fe200078e025c */
[-C--:B------:R-:W-:Y:S01]  /*1680*/  LEA R80, P0, R90, R7.reuse, 0x1 ;  /* 0x000000075a507211 */ /* 0x080fe200078008ff */
[----:B------:R0:W5:Y:S01]  /*1690*/  LDG.E.U16 R73, desc[UR8][R86.64] ;  /* 0x0000000856497981 */ /* 0x000162000c1e1500 */
[----:B------:R-:W-:-:S02]  /*16a0*/  LEA R88, P1, R92, R7, 0x1 ;  /* 0x000000075c587211 */ /* 0x000fc400078208ff */
[-C--:B------:R-:W-:Y:S01]  /*16b0*/  LEA.HI.X.SX32 R81, R90, R5.reuse, 0x1, P0 ;  /* 0x000000055a517211 */ /* 0x080fe200000f0eff */
[C---:B------:R-:W-:Y:S01]  /*16c0*/  IMAD R90, R9.reuse, 0x2, R76 ;  /* 0x00000002095a7824 */ /* 0x040fe200078e024c */
[----:B------:R-:W-:Y:S01]  /*16d0*/  LEA.HI.X.SX32 R89, R92, R5, 0x1, P1 ;  /* 0x000000055c597211 */ /* 0x000fe200008f0eff */
[----:B------:R-:W5:Y:S01]  /*16e0*/  LDG.E.U16 R74, desc[UR8][R78.64] ;  /* 0x000000084e4a7981 */ /* 0x000f62000c1e1500 */
[C---:B---3--:R-:W-:Y:S02]  /*16f0*/  LEA R82, P0, R76.reuse, R7, 0x1 ;  /* 0x000000074c527211 */ /* 0x048fe400078008ff */
[C---:B------:R-:W-:Y:S01]  /*1700*/  LEA R92, R9.reuse, R90, 0x1 ;  /* 0x0000005a095c7211 */ /* 0x040fe200078e08ff */
[----:B------:R-:W5:Y:S01]  /*1710*/  LDG.E.U16 R75, desc[UR8][R80.64] ;  /* 0x00000008504b7981 */ /* 0x000f62000c1e1500 */
[----:B------:R-:W-:Y:S02]  /*1720*/  LEA.HI.X.SX32 R83, R76, R5, 0x1, P0 ;  /* 0x000000054c537211 */ /* 0x000fe400000f0eff */
[C---:B----4-:R-:W-:Y:S01]  /*1730*/  LEA R84, P0, R90.reuse, R7, 0x1 ;  /* 0x000000075a547211 */ /* 0x050fe200078008ff */
[C---:B------:R-:W-:Y:S01]  /*1740*/  IMAD R94, R9.reuse, 0x2, R92 ;  /* 0x00000002095e7824 */ /* 0x040fe200078e025c */
[----:B------:R-:W5:Y:S02]  /*1750*/  LDG.E.U16 R76, desc[UR8][R88.64] ;  /* 0x00000008584c7981 */ /* 0x000f64000c1e1500 */
[----:B------:R-:W-:Y:S01]  /*1760*/  LEA.HI.X.SX32 R85, R90, R5, 0x1, P0 ;  /* 0x000000055a557211 */ /* 0x000fe200000f0eff */
[----:B------:R-:W-:Y:S01]  /*1770*/  IMAD R96, R9, 0x2, R94 ;  /* 0x0000000209607824 */ /* 0x000fe200078e025e */
[-C--:B------:R-:W-:Y:S01]  /*1780*/  LEA R90, P1, R94, R7.reuse, 0x1 ;  /* 0x000000075e5a7211 */ /* 0x080fe200078208ff */
[----:B------:R3:W5:Y:S01]  /*1790*/  LDG.E.U16 R77, desc[UR8][R82.64] ;  /* 0x00000008524d7981 */ /* 0x000762000c1e1500 */
[----:B0-----:R-:W-:-:S02]  /*17a0*/  LEA R86, P0, R92, R7, 0x1 ;  /* 0x000000075c567211 */ /* 0x001fc400078008ff */
[-C--:B------:R-:W-:Y:S01]  /*17b0*/  LEA.HI.X.SX32 R91, R94, R5.reuse, 0x1, P1 ;  /* 0x000000055e5b7211 */ /* 0x080fe200008f0eff */
[C---:B------:R-:W-:Y:S01]  /*17c0*/  IMAD R94, R9.reuse, 0x2, R96 ;  /* 0x00000002095e7824 */ /* 0x040fe200078e0260 */
[----:B------:R-:W-:Y:S01]  /*17d0*/  LEA.HI.X.SX32 R87, R92, R5, 0x1, P0 ;  /* 0x000000055c577211 */ /* 0x000fe200000f0eff */
[----:B------:R0:W5:Y:S01]  /*17e0*/  LDG.E.U16 R78, desc[UR8][R84.64] ;  /* 0x00000008544e7981 */ /* 0x000162000c1e1500 */
[----:B------:R-:W-:Y:S01]  /*17f0*/  LEA R92, P0, R96, R7, 0x1 ;  /* 0x00000007605c7211 */ /* 0x000fe200078008ff */
[----:B---3--:R-:W-:-:S03]  /*1800*/  IMAD R82, R9, 0x2, R94 ;  /* 0x0000000209527824 */ /* 0x008fc600078e025e */
[----:B------:R-:W-:Y:S01]  /*1810*/  LEA.HI.X.SX32 R93, R96, R5, 0x1, P0 ;  /* 0x00000005605d7211 */ /* 0x000fe200000f0eff */
[----:B------:R3:W5:Y:S01]  /*1820*/  LDG.E.U16 R79, desc[UR8][R86.64] ;  /* 0x00000008564f7981 */ /* 0x000762000c1e1500 */
[C---:B------:R-:W-:Y:S01]  /*1830*/  LEA R88, P0, R94.reuse, R7, 0x1 ;  /* 0x000000075e587211 */ /* 0x040fe200078008ff */
[C---:B------:R-:W-:Y:S02]  /*1840*/  IMAD R98, R9.reuse, 0x2, R82 ;  /* 0x0000000209627824 */ /* 0x040fe400078e0252 */
[----:B------:R4:W5:Y:S01]  /*1850*/  LDG.E.U16 R80, desc[UR8][R90.64] ;  /* 0x000000085a507981 */ /* 0x000962000c1e1500 */
[----:B------:R-:W-:Y:S01]  /*1860*/  LEA.HI.X.SX32 R89, R94, R5, 0x1, P0 ;  /* 0x000000055e597211 */ /* 0x000fe200000f0eff */
[----:B0-----:R-:W-:Y:S01]  /*1870*/  IMAD R84, R9, 0x2, R98 ;  /* 0x0000000209547824 */ /* 0x001fe200078e0262 */
[-C--:B------:R-:W-:Y:S01]  /*1880*/  LEA R94, P0, R82, R7.reuse, 0x1 ;  /* 0x00000007525e7211 */ /* 0x080fe200078008ff */
[----:B------:R-:W5:Y:S01]  /*1890*/  LDG.E.U16 R81, desc[UR8][R92.64] ;  /* 0x000000085c517981 */ /* 0x000f62000c1e1500 */
[----:B------:R-:W-:-:S02]  /*18a0*/  LEA R96, P1, R98, R7, 0x1 ;  /* 0x0000000762607211 */ /* 0x000fc400078208ff */
[C---:B---3--:R-:W-:Y:S02]  /*18b0*/  LEA R86, R9.reuse, R84, 0x1 ;  /* 0x0000005409567211 */ /* 0x048fe400078e08ff */
        /* <DEDUP_REMOVED lines=18> */
[----:B------:R-:W5:Y:S02]  /*19e0*/  LDG.E.U16 R86, desc[UR8][R90.64] ;  /* 0x000000085a567981 */ /* 0x000f64000c1e1500 */
[C---:B------:R-:W-:Y:S01]  /*19f0*/  IMAD R104, R9.reuse, 0x2, R102 ;  /* 0x0000000209687824 */ /* 0x040fe200078e0266 */
[C---:B---3--:R-:W-:Y:S01]  /*1a00*/  LEA R94, P0, R88.reuse, R7, 0x1 ;  /* 0x00000007585e7211 */ /* 0x048fe200078008ff */
[----:B------:R-:W5:Y:S02]  /*1a10*/  LDG.E.U16 R87, desc[UR8][R92.64] ;  /* 0x000000085c577981 */ /* 0x000f64000c1e1500 */
[----:B------:R-:W-:Y:S01]  /*1a20*/  IMAD R106, R9, 0x2, R104 ;  /* 0x00000002096a7824 */ /* 0x000fe200078e0268 */
[----:B------:R-:W-:-:S02]  /*1a30*/  LEA.HI.X.SX32 R95, R88, R5, 0x1, P0 ;  /* 0x00000005585f7211 */ /* 0x000fc400000f0eff */
[C---:B----4-:R-:W-:Y:S01]  /*1a40*/  LEA R96, P0, R102.reuse, R7, 0x1 ;  /* 0x0000000766607211 */ /* 0x050fe200078008ff */
[----:B------:R3:W5:Y:S01]  /*1a50*/  LDG.E.U16 R88, desc[UR8][R100.64] ;  /* 0x0000000864587981 */ /* 0x000762000c1e1500 */
[C---:B------:R-:W-:Y:S02]  /*1a60*/  LEA R108, R9.reuse, R106, 0x1 ;  /* 0x0000006a096c7211 */ /* 0x040fe400078e08ff */
[----:B------:R-:W-:Y:S01]  /*1a70*/  LEA.HI.X.SX32 R97, R102, R5, 0x1, P0 ;  /* 0x0000000566617211 */ /* 0x000fe200000f0eff */
[----:B------:R4:W5:Y:S01]  /*1a80*/  LDG.E.U16 R89, desc[UR8][R94.64] ;  /* 0x000000085e597981 */ /* 0x000962000c1e1500 */
[----:B0-----:R-:W-:Y:S01]  /*1a90*/  LEA R98, P0, R104, R7, 0x1 ;  /* 0x0000000768627211 */ /* 0x001fe200078008ff */
[----:B---3--:R-:W-:-:S03]  /*1aa0*/  IMAD R100, R9, 0x2, R108 ;  /* 0x0000000209647824 */ /* 0x008fc600078e026c */
[----:B------:R-:W-:Y:S01]  /*1ab0*/  LEA.HI.X.SX32 R99, R104, R5, 0x1, P0 ;  /* 0x0000000568637211 */ /* 0x000fe200000f0eff */
[----:B------:R0:W5:Y:S01]  /*1ac0*/  LDG.E.U16 R90, desc[UR8][R96.64] ;  /* 0x00000008605a7981 */ /* 0x000162000c1e1500 */
[-C--:B------:R-:W-:Y:S01]  /*1ad0*/  LEA R92, P0, R108, R7.reuse, 0x1 ;  /* 0x000000076c5c7211 */ /* 0x080fe200078008ff */
[C---:B------:R-:W-:Y:S01]  /*1ae0*/  IMAD R104, R9.reuse, 0x2, R100 ;  /* 0x0000000209687824 */ /* 0x040fe200078e0264 */
[----:B------:R-:W-:Y:S01]  /*1af0*/  LEA R102, P1, R106, R7, 0x1 ;  /* 0x000000076a667211 */ /* 0x000fe200078208ff */
[----:B------:R-:W5:Y:S01]  /*1b00*/  LDG.E.U16 R91, desc[UR8][R98.64] ;  /* 0x00000008625b7981 */ /* 0x000f62000c1e1500 */
[-C--:B------:R-:W-:Y:S01]  /*1b10*/  LEA.HI.X.SX32 R93, R108, R5.reuse, 0x1, P0 ;  /* 0x000000056c5d7211 */ /* 0x080fe200000f0eff */
[C---:B------:R-:W-:Y:S01]  /*1b20*/  IMAD R110, R9.reuse, 0x2, R104 ;  /* 0x00000002096e7824 */ /* 0x040fe200078e0268 */
[----:B------:R-:W-:Y:S02]  /*1b30*/  LEA.HI.X.SX32 R103, R106, R5, 0x1, P1 ;  /* 0x000000056a677211 */ /* 0x000fe400008f0eff */
[C---:B----4-:R-:W-:Y:S01]  /*1b40*/  LEA R94, P0, R100.reuse, R7, 0x1 ;  /* 0x00000007645e7211 */ /* 0x050fe200078008ff */
[----:B------:R-:W-:Y:S01]  /*1b50*/  IMAD R112, R9, 0x2, R110 ;  /* 0x0000000209707824 */ /* 0x000fe200078e026e */
[----:B------:R-:W5:Y:S02]  /*1b60*/  LDG.E.U16 R107, desc[UR8][R92.64] ;  /* 0x000000085c6b7981 */ /* 0x000f64000c1e1500 */
[----:B------:R-:W-:-:S02]  /*1b70*/  LEA.HI.X.SX32 R95, R100, R5, 0x1, P0 ;  /* 0x00000005645f7211 */ /* 0x000fc400000f0eff */
[----:B------:R3:W5:Y:S01]  /*1b80*/  LDG.E.U16 R106, desc[UR8][R102.64] ;  /* 0x00000008666a7981 */ /* 0x000762000c1e1500 */
[-C--:B0-----:R-:W-:Y:S02]  /*1b90*/  LEA R96, P0, R104, R7.reuse, 0x1 ;  /* 0x0000000768607211 */ /* 0x081fe400078008ff */
[----:B------:R-:W-:Y:S01]  /*1ba0*/  LEA R100, P1, R110, R7, 0x1 ;  /* 0x000000076e647211 */ /* 0x000fe200078208ff */
[----:B------:R0:W5:Y:S01]  /*1bb0*/  LDG.E.U16 R108, desc[UR8][R94.64] ;  /* 0x000000085e6c7981 */ /* 0x000162000c1e1500 */
[----:B------:R-:W-:Y:S01]  /*1bc0*/  LEA.HI.X.SX32 R97, R104, R5, 0x1, P0 ;  /* 0x0000000568617211 */ /* 0x000fe200000f0eff */
[----:B---3--:R-:W-:Y:S01]  /*1bd0*/  IMAD R102, R9, 0x2, R112 ;  /* 0x0000000209667824 */ /* 0x008fe200078e0270 */
[----:B------:R-:W-:-:S03]  /*1be0*/  LEA R98, P0, R112, R7, 0x1 ;  /* 0x0000000770627211 */ /* 0x000fc600078008ff */
[----:B------:R3:W5:Y:S01]  /*1bf0*/  LDG.E.U16 R109, desc[UR8][R96.64] ;  /* 0x00000008606d7981 */ /* 0x000762000c1e1500 */
[C---:B------:R-:W-:Y:S01]  /*1c00*/  IMAD R104, R9.reuse, 0x2, R102 ;  /* 0x0000000209687824 */ /* 0x040fe200078e0266 */
[----:B------:R-:W-:Y:S02]  /*1c10*/  LEA.HI.X.SX32 R99, R112, R5, 0x1, P0 ;  /* 0x0000000570637211 */ /* 0x000fe400000f0eff */
[----:B------:R-:W-:Y:S02]  /*1c20*/  LEA R92, P0, R102, R7, 0x1 ;  /* 0x00000007665c7211 */ /* 0x000fe400078008ff */
[C---:B------:R-:W-:Y:S01]  /*1c30*/  LEA R114, R9.reuse, R104, 0x1 ;  /* 0x0000006809727211 */ /* 0x040fe200078e08ff */
[----:B------:R-:W5:Y:S01]  /*1c40*/  LDG.E.U16 R111, desc[UR8][R98.64] ;  /* 0x00000008626f7981 */ /* 0x000f62000c1e1500 */
[-C--:B------:R-:W-:Y:S02]  /*1c50*/  LEA.HI.X.SX32 R101, R110, R5.reuse, 0x1, P1 ;  /* 0x000000056e657211 */ /* 0x080fe400008f0eff */
[----:B------:R-:W-:Y:S01]  /*1c60*/  LEA.HI.X.SX32 R93, R102, R5, 0x1, P0 ;  /* 0x00000005665d7211 */ /* 0x000fe200000f0eff */
[----:B------:R-:W-:Y:S01]  /*1c70*/  IMAD R116, R9, 0x2, R114 ;  /* 0x0000000209747824 */ /* 0x000fe200078e0272 */
[C---:B0-----:R-:W-:Y:S01]  /*1c80*/  LEA R94, P0, R104.reuse, R7, 0x1 ;  /* 0x00000007685e7211 */ /* 0x041fe200078008ff */
[----:B------:R0:W5:Y:S03]  /*1c90*/  LDG.E.U16 R110, desc[UR8][R100.64] ;  /* 0x00000008646e7981 */ /* 0x000166000c1e1500 */
[----:B------:R-:W-:Y:S01]  /*1ca0*/  LEA.HI.X.SX32 R95, R104, R5, 0x1, P0 ;  /* 0x00000005685f7211 */ /* 0x000fe200000f0eff */
[----:B------:R4:W5:Y:S01]  /*1cb0*/  LDG.E.U16 R112, desc[UR8][R92.64] ;  /* 0x000000085c707981 */ /* 0x000962000c1e1500 */
[----:B---3--:R-:W-:-:S02]  /*1cc0*/  LEA R96, P0, R116, R7, 0x1 ;  /* 0x0000000774607211 */ /* 0x008fc400078008ff */
[----:B------:R-:W-:Y:S01]  /*1cd0*/  LEA R102, P1, R114, R7, 0x1 ;  /* 0x0000000772667211 */ /* 0x000fe200078208ff */
[----:B------:R-:W5:Y:S01]  /*1ce0*/  LDG.E.U16 R113, desc[UR8][R94.64] ;  /* 0x000000085e717981 */ /* 0x000f62000c1e1500 */
[----:B0-----:R-:W-:Y:S01]  /*1cf0*/  IMAD R100, R9, 0x2, R116 ;  /* 0x0000000209647824 */ /* 0x001fe200078e0274 */
[----:B------:R-:W-:-:S03]  /*1d00*/  LEA.HI.X.SX32 R97, R116, R5, 0x1, P0 ;  /* 0x0000000574617211 */ /* 0x000fc600000f0eff */
[C---:B------:R-:W-:Y:S01]  /*1d10*/  IMAD R104, R9.reuse, 0x2, R100 ;  /* 0x0000000209687824 */ /* 0x040fe200078e0264 */
[----:B------:R-:W-:Y:S01]  /*1d20*/  LEA.HI.X.SX32 R103, R114, R5, 0x1, P1 ;  /* 0x0000000572677211 */ /* 0x000fe200008f0eff */
[----:B------:R-:W5:Y:S02]  /*1d30*/  LDG.E.U16 R119, desc[UR8][R96.64] ;  /* 0x0000000860777981 */ /* 0x000f64000c1e1500 */
[C---:B------:R-:W-:Y:S01]  /*1d40*/  IMAD R116, R9.reuse, 0x2, R104 ;  /* 0x0000000209747824 */ /* 0x040fe200078e0268 */
[C---:B------:R-:W-:Y:S01]  /*1d50*/  LEA R98, P0, R100.reuse, R7, 0x1 ;  /* 0x0000000764627211 */ /* 0x040fe200078008ff */
[----:B------:R0:W5:Y:S02]  /*1d60*/  LDG.E.U16 R114, desc[UR8][R102.64] ;  /* 0x0000000866727981 */ /* 0x000164000c1e1500 */
[C---:B------:R-:W-:Y:S01]  /*1d70*/  IMAD R118, R9.reuse, 0x2, R116 ;  /* 0x0000000209767824 */ /* 0x040fe200078e0274 */
[----:B------:R-:W-:Y:S02]  /*1d80*/  LEA.HI.X.SX32 R99, R100, R5, 0x1, P0 ;  /* 0x0000000564637211 */ /* 0x000fe400000f0eff */
[----:B----4-:R-:W-:Y:S01]  /*1d90*/  LEA R92, P0, R104, R7, 0x1 ;  /* 0x00000007685c7211 */ /* 0x010fe200078008ff */
[----:B0-----:R-:W-:-:S03]  /*1da0*/  IMAD R102, R9, 0x2, R118 ;  /* 0x0000000209667824 */ /* 0x001fc600078e0276 */
[----:B------:R-:W-:Y:S01]  /*1db0*/  LEA.HI.X.SX32 R93, R104, R5, 0x1, P0 ;  /* 0x00000005685d7211 */ /* 0x000fe200000f0eff */
[----:B------:R0:W5:Y:S01]  /*1dc0*/  LDG.E.U16 R121, desc[UR8][R98.64] ;  /* 0x0000000862797981 */ /* 0x000162000c1e1500 */
[-C--:B------:R-:W-:Y:S02]  /*1dd0*/  LEA R100, P1, R116, R7.reuse, 0x1 ;  /* 0x0000000774647211 */ /* 0x080fe400078208ff */
[----:B------:R-:W-:Y:S01]  /*1de0*/  LEA R94, P0, R118, R7, 0x1 ;  /* 0x00000007765e7211 */ /* 0x000fe200078008ff */
[----:B------:R-:W5:Y:S01]  /*1df0*/  LDG.E.U16 R122, desc[UR8][R92.64] ;  /* 0x000000085c7a7981 */ /* 0x000f62000c1e1500 */
[C---:B------:R-:W-:Y:S02]  /*1e00*/  LEA R104, R9.reuse, R102, 0x1 ;  /* 0x0000006609687211 */ /* 0x040fe400078e08ff */
        /* <DEDUP_REMOVED lines=8> */
[----:B0-----:R-:W-:-:S02]  /*1e90*/  LEA R98, P0, R104, R7, 0x1 ;  /* 0x0000000768627211 */ /* 0x001fc400078008ff */
[----:B------:R-:W-:Y:S01]  /*1ea0*/  LEA R102, P1, R116, R7, 0x1 ;  /* 0x0000000774667211 */ /* 0x000fe200078208ff */
[----:B------:R0:W5:Y:S01]  /*1eb0*/  LDG.E.U16 R125, desc[UR8][R96.64] ;  /* 0x00000008607d7981 */ /* 0x000162000c1e1500 */
[----:B------:R-:W-:Y:S01]  /*1ec0*/  LEA.HI.X.SX32 R99, R104, R5, 0x1, P0 ;  /* 0x0000000568637211 */ /* 0x000fe200000f0eff */
[----:B---3--:R-:W-:Y:S01]  /*1ed0*/  IMAD R100, R9, 0x2, R118 ;  /* 0x0000000209647824 */ /* 0x008fe200078e0276 */
[----:B------:R-:W-:-:S03]  /*1ee0*/  LEA R92, P0, R118, R7, 0x1 ;  /* 0x00000007765c7211 */ /* 0x000fc600078008ff */
[C---:B------:R-:W-:Y:S01]  /*1ef0*/  IMAD R104, R9.reuse, 0x2, R100 ;  /* 0x0000000209687824 */ /* 0x040fe200078e0264 */
[-C--:B------:R-:W-:Y:S01]  /*1f00*/  LEA.HI.X.SX32 R93, R118, R5.reuse, 0x1, P0 ;  /* 0x00000005765d7211 */ /* 0x080fe200000f0eff */
[----:B------:R3:W5:Y:S01]  /*1f10*/  LDG.E.U16 R126, desc[UR8][R98.64] ;  /* 0x00000008627e7981 */ /* 0x000762000c1e1500 */
[----:B------:R-:W-:Y:S01]  /*1f20*/  LEA.HI.X.SX32 R103, R116, R5, 0x1, P1 ;  /* 0x0000000574677211 */ /* 0x000fe200008f0eff */
[C---:B------:R-:W-:Y:S01]  /*1f30*/  IMAD R116, R9.reuse, 0x2, R104 ;  /* 0x0000000209747824 */ /* 0x040fe200078e0268 */
[C---:B----4-:R-:W-:Y:S01]  /*1f40*/  LEA R94, P0, R100.reuse, R7, 0x1 ;  /* 0x00000007645e7211 */ /* 0x050fe200078008ff */
[----:B------:R-:W5:Y:S02]  /*1f50*/  LDG.E.U16 R128, desc[UR8][R92.64] ;  /* 0x000000085c807981 */ /* 0x000f64000c1e1500 */
[----:B------:R-:W-:Y:S01]  /*1f60*/  IMAD R118, R9, 0x2, R116 ;  /* 0x0000000209767824 */ /* 0x000fe200078e0274 */
[----:B------:R-:W-:Y:S01]  /*1f70*/  LEA.HI.X.SX32 R95, R100, R5, 0x1, P0 ;  /* 0x00000005645f7211 */ /* 0x000fe200000f0eff */
[----:B------:R4:W5:Y:S01]  /*1f80*/  LDG.E.U16 R127, desc[UR8][R102.64] ;  /* 0x00000008667f7981 */ /* 0x000962000c1e1500 */
[----:B0-----:R-:W-:-:S02]  /*1f90*/  LEA R96, P0, R104, R7, 0x1 ;  /* 0x0000000768607211 */ /* 0x001fc400078008ff */
[C---:B---3--:R-:W-:Y:S01]  /*1fa0*/  LEA R98, R9.reuse, R118, 0x1 ;  /* 0x0000007609627211 */ /* 0x048fe200078e08ff */
[----:B------:R0:W5:Y:S01]  /*1fb0*/  LDG.E.U16 R129, desc[UR8][R94.64] ;  /* 0x000000085e817981 */ /* 0x000162000c1e1500 */
[----:B------:R-:W-:Y:S02]  /*1fc0*/  LEA.HI.X.SX32 R97, R104, R5, 0x1, P0 ;  /* 0x0000000568617211 */ /* 0x000fe400000f0eff */
[-C--:B------:R-:W-:Y:S02]  /*1fd0*/  LEA R104, P0, R118, R7.reuse, 0x1 ;  /* 0x0000000776687211 */ /* 0x080fe400078008ff */
[----:B------:R-:W-:Y:S01]  /*1fe0*/  LEA R100, P1, R116, R7, 0x1 ;  /* 0x0000000774647211 */ /* 0x000fe200078208ff */
[----:B------:R-:W5:Y:S01]  /*1ff0*/  LDG.E.U16 R130, desc[UR8][R96.64] ;  /* 0x0000000860827981 */ /* 0x000f62000c1e1500 */
[----:B------:R-:W-:Y:S01]  /*2000*/  LEA.HI.X.SX32 R105, R118, R5, 0x1, P0 ;  /* 0x0000000576697211 */ /* 0x000fe200000f0eff */
[----:B------:R-:W-:Y:S01]  /*2010*/  IMAD R118, R9, 0x2, R98 ;  /* 0x0000000209767824 */ /* 0x000fe200078e0262 */
[----:B----4-:R-:W-:-:S02]  /*2020*/  LEA R102, P0, R98, R7, 0x1 ;  /* 0x0000000762667211 */ /* 0x010fc400078008ff */
[-C--:B------:R-:W-:Y:S01]  /*2030*/  LEA.HI.X.SX32 R101, R116, R5.reuse, 0x1, P1 ;  /* 0x0000000574657211 */ /* 0x080fe200008f0eff */
[----:B------:R-:W5:Y:S01]  /*2040*/  LDG.E.U16 R132, desc[UR8][R104.64] ;  /* 0x0000000868847981 */ /* 0x000f62000c1e1500 */
[----:B------:R-:W-:Y:S01]  /*2050*/  LEA.HI.X.SX32 R103, R98, R5, 0x1, P0 ;  /* 0x0000000562677211 */ /* 0x000fe200000f0eff */
[C---:B------:R-:W-:Y:S01]  /*2060*/  IMAD R98, R9.reuse, 0x2, R118 ;  /* 0x0000000209627824 */ /* 0x040fe200078e0276 */
[-C--:B------:R-:W-:Y:S01]  /*2070*/  LEA R116, P0, R118, R7.reuse, 0x1 ;  /* 0x0000000776747211 */ /* 0x080fe200078008ff */
[----:B------:R3:W5:Y:S02]  /*2080*/  LDG.E.U16 R131, desc[UR8][R100.64] ;  /* 0x0000000864837981 */ /* 0x000764000c1e1500 */
[----:B0-----:R-:W-:Y:S01]  /*2090*/  IMAD R94, R9, 0x2, R98 ;  /* 0x00000002095e7824 */ /* 0x001fe200078e0262 */
[----:B------:R-:W-:Y:S01]  /*20a0*/  LEA R92, P1, R98, R7, 0x1 ;  /* 0x00000007625c7211 */ /* 0x000fe200078208ff */
[----:B------:R0:W5:Y:S01]  /*20b0*/  LDG.E.U16 R133, desc[UR8][R102.64] ;  /* 0x0000000866857981 */ /* 0x000162000c1e1500 */
[----:B------:R-:W-:-:S02]  /*20c0*/  LEA.HI.X.SX32 R117, R118, R5, 0x1, P0 ;  /* 0x0000000576757211 */ /* 0x000fc400000f0eff */
[----:B------:R-:W-:Y:S01]  /*20d0*/  LEA.HI.X.SX32 R93, R98, R5, 0x1, P1 ;  /* 0x00000005625d7211 */ /* 0x000fe200008f0eff */
[----:B---3--:R-:W-:Y:S01]  /*20e0*/  IMAD R100, R9, 0x2, R94 ;  /* 0x0000000209647824 */ /* 0x008fe200078e025e */
[----:B------:R-:W-:-:S03]  /*20f0*/  LEA R98, P0, R94, R7, 0x1 ;  /* 0x000000075e627211 */ /* 0x000fc600078008ff */
[----:B------:R-:W5:Y:S01]  /*2100*/  LDG.E.U16 R134, desc[UR8][R92.64] ;  /* 0x000000085c867981 */ /* 0x000f62000c1e1500 */
[C---:B------:R-:W-:Y:S01]  /*2110*/  IMAD R104, R9.reuse, 0x2, R100 ;  /* 0x0000000209687824 */ /* 0x040fe200078e0264 */
[----:B------:R-:W-:Y:S02]  /*2120*/  LEA.HI.X.SX32 R99, R94, R5, 0x1, P0 ;  /* 0x000000055e637211 */ /* 0x000fe400000f0eff */
[----:B------:R-:W5:Y:S01]  /*2130*/  LDG.E.U16 R117, desc[UR8][R116.64] ;  /* 0x0000000874757981 */ /* 0x000f62000c1e1500 */
[C---:B------:R-:W-:Y:S01]  /*2140*/  LEA R96, P0, R100.reuse, R7, 0x1 ;  /* 0x0000000764607211 */ /* 0x040fe200078008ff */
[----:B------:R-:W-:Y:S02]  /*2150*/  IMAD R118, R9, 0x2, R104 ;  /* 0x0000000209767824 */ /* 0x000fe400078e0268 */
[----:B------:R3:W5:Y:S01]  /*2160*/  LDG.E.U16 R135, desc[UR8][R98.64] ;  /* 0x0000000862877981 */ /* 0x000762000c1e1500 */
[----:B------:R-:W-:Y:S02]  /*2170*/  LEA.HI.X.SX32 R97, R100, R5, 0x1, P0 ;  /* 0x0000000564617211 */ /* 0x000fe400000f0eff */
[----:B------:R-:W-:-:S02]  /*2180*/  LEA R100, P0, R104, R7, 0x1 ;  /* 0x0000000768647211 */ /* 0x000fc400078008ff */
[----:B------:R-:W-:Y:S01]  /*2190*/  LEA R120, R9, R118, 0x1 ;  /* 0x0000007609787211 */ /* 0x000fe200078e08ff */
[----:B------:R4:W5:Y:S01]  /*21a0*/  LDG.E.U16 R136, desc[UR8][R96.64] ;  /* 0x0000000860887981 */ /* 0x000962000c1e1500 */
[----:B------:R-:W-:-:S03]  /*21b0*/  LEA.HI.X.SX32 R101, R104, R5, 0x1, P0 ;  /* 0x0000000568657211 */ /* 0x000fc600000f0eff */
[C---:B------:R-:W-:Y:S01]  /*21c0*/  IMAD R104, R9.reuse, 0x2, R120 ;  /* 0x0000000209687824 */ /* 0x040fe200078e0278 */
[C---:B0-----:R-:W-:Y:S01]  /*21d0*/  LEA R102, P0, R120.reuse, R7, 0x1 ;  /* 0x0000000778667211 */ /* 0x041fe200078008ff */
[----:B------:R0:W5:Y:S02]  /*21e0*/  LDG.E.U16 R140, desc[UR8][R100.64] ;  /* 0x00000008648c7981 */ /* 0x000164000c1e1500 */
[C---:B---3--:R-:W-:Y:S01]  /*21f0*/  IMAD R98, R9.reuse, 0x2, R104 ;  /* 0x0000000209627824 */ /* 0x048fe200078e0268 */
[----:B------:R-:W-:Y:S02]  /*2200*/  LEA.HI.X.SX32 R103, R120, R5, 0x1, P0 ;  /* 0x0000000578677211 */ /* 0x000fe400000f0eff */
[-C--:B------:R-:W-:Y:S01]  /*2210*/  LEA R94, P1, R118, R7.reuse, 0x1 ;  /* 0x00000007765e7211 */ /* 0x080fe200078208ff */
[C---:B------:R-:W-:Y:S01]  /*2220*/  IMAD R116, R9.reuse, 0x2, R98 ;  /* 0x0000000209747824 */ /* 0x040fe200078e0262 */
[----:B------:R-:W-:Y:S01]  /*2230*/  LEA R92, P0, R104, R7, 0x1 ;  /* 0x00000007685c7211 */ /* 0x000fe200078008ff */
[----:B------:R-:W5:Y:S01]  /*2240*/  LDG.E.U16 R141, desc[UR8][R102.64] ;  /* 0x00000008668d7981 */ /* 0x000f62000c1e1500 */
[-C--:B------:R-:W-:Y:S01]  /*2250*/  LEA.HI.X.SX32 R95, R118, R5.reuse, 0x1, P1 ;  /* 0x00000005765f7211 */ /* 0x080fe200008f0eff */
[----:B------:R-:W-:Y:S01]  /*2260*/  IMAD R118, R9, 0x2, R116 ;  /* 0x0000000209767824 */ /* 0x000fe200078e0274 */
[----:B------:R-:W-:-:S02]  /*2270*/  LEA.HI.X.SX32 R93, R104, R5, 0x1, P0 ;  /* 0x00000005685d7211 */ /* 0x000fc400000f0eff */
[-C--:B------:R-:W-:Y:S01]  /*2280*/  LEA R104, P0, R98, R7.reuse, 0x1 ;  /* 0x0000000762687211 */ /* 0x080fe200078008ff */
[----:B------:R3:W5:Y:S01]  /*2290*/  LDG.E.U16 R120, desc[UR8][R94.64] ;  /* 0x000000085e787981 */ /* 0x000762000c1e1500 */
[----:B----4-:R-:W-:Y:S02]  /*22a0*/  LEA R96, P1, R116, R7, 0x1 ;  /* 0x0000000774607211 */ /* 0x010fe400078208ff */
[----:B------:R-:W-:Y:S01]  /*22b0*/  LEA.HI.X.SX32 R105, R98, R5, 0x1, P0 ;  /* 0x0000000562697211 */ /* 0x000fe200000f0eff */
[----:B------:R4:W5:Y:S01]  /*22c0*/  LDG.E.U16 R142, desc[UR8][R92.64] ;  /* 0x000000085c8e7981 */ /* 0x000962000c1e1500 */
[----:B0-----:R-:W-:Y:S01]  /*22d0*/  LEA R100, P0, R118, R7, 0x1 ;  /* 0x0000000776647211 */ /* 0x001fe200078008ff */
[C---:B---3--:R-:W-:Y:S01]  /*22e0*/  IMAD R94, R9.reuse, 0x2, R118 ;  /* 0x00000002095e7824 */ /* 0x048fe200078e0276 */
[-C--:B------:R-:W-:Y:S01]  /*22f0*/  LEA.HI.X.SX32 R97, R116, R5.reuse, 0x1, P1 ;  /* 0x0000000574617211 */ /* 0x080fe200008f0eff */
[----:B------:R0:W5:Y:S01]  /*2300*/  LDG.E.U16 R143, desc[UR8][R104.64] ;  /* 0x00000008688f7981 */ /* 0x000162000c1e1500 */
[----:B------:R-:W-:Y:S01]  /*2310*/  LEA.HI.X.SX32 R101, R118, R5, 0x1, P0 ;  /* 0x0000000576657211 */ /* 0x000fe200000f0eff */
[C---:B------:R-:W-:Y:S01]  /*2320*/  IMAD R116, R9.reuse, 0x2, R94 ;  /* 0x0000000209747824 */ /* 0x040fe200078e025e */
[C---:B------:R-:W-:Y:S01]  /*2330*/  LEA R98, P0, R94.reuse, R7, 0x1 ;  /* 0x000000075e627211 */ /* 0x040fe200078008ff */
[----:B------:R-:W5:Y:S03]  /*2340*/  LDG.E.U16 R144, desc[UR8][R96.64] ;  /* 0x0000000860907981 */ /* 0x000f66000c1e1500 */
[----:B------:R-:W-:Y:S01]  /*2350*/  LEA.HI.X.SX32 R99, R94, R5, 0x1, P0 ;  /* 0x000000055e637211 */ /* 0x000fe200000f0eff */
[----:B------:R-:W5:Y:S01]  /*2360*/  LDG.E.U16 R145, desc[UR8][R100.64] ;  /* 0x0000000864917981 */ /* 0x000f62000c1e1500 */
[----:B------:R-:W-:-:S02]  /*2370*/  LEA R94, R9, R116, 0x1 ;  /* 0x00000074095e7211 */ /* 0x000fc400078e08ff */
[-C--:B------:R-:W-:Y:S01]  /*2380*/  LEA R102, P0, R116, R7.reuse, 0x1 ;  /* 0x0000000774667211 */ /* 0x080fe200078008ff */
[----:B------:R3:W5:Y:S02]  /*2390*/  LDG.E.U16 R146, desc[UR8][R98.64] ;  /* 0x0000000862927981 */ /* 0x000764000c1e1500 */
[----:B------:R-:W-:Y:S01]  /*23a0*/  IMAD R118, R9, 0x2, R94 ;  /* 0x0000000209767824 */ /* 0x000fe200078e025e */
[----:B----4-:R-:W-:-:S03]  /*23b0*/  LEA R92, P1, R94, R7, 0x1 ;  /* 0x000000075e5c7211 */ /* 0x010fc600078208ff */
[C---:B0-----:R-:W-:Y:S01]  /*23c0*/  IMAD R104, R9.reuse, 0x2, R118 ;  /* 0x0000000209687824 */ /* 0x041fe200078e0276 */
[-C--:B------:R-:W-:Y:S02]  /*23d0*/  LEA.HI.X.SX32 R103, R116, R5.reuse, 0x1, P0 ;  /* 0x0000000574677211 */ /* 0x080fe400000f0eff */
[----:B------:R-:W-:Y:S01]  /*23e0*/  LEA.HI.X.SX32 R93, R94, R5, 0x1, P1 ;  /* 0x000000055e5d7211 */ /* 0x000fe200008f0eff */
[C---:B------:R-:W-:Y:S01]  /*23f0*/  IMAD R116, R9.reuse, 0x2, R104 ;  /* 0x0000000209747824 */ /* 0x040fe200078e0268 */
[C---:B------:R-:W-:Y:S01]  /*2400*/  LEA R94, P0, R118.reuse, R7, 0x1 ;  /* 0x00000007765e7211 */ /* 0x040fe200078008ff */
[----:B------:R-:W5:Y:S01]  /*2410*/  LDG.E.U16 R102, desc[UR8][R102.64] ;  /* 0x0000000866667981 */ /* 0x000f62000c1e1500 */
[----:B---3--:R-:W0:Y:S02]  /*2420*/  LDC.64 R98, c[0x0][0x3c0] ;  /* 0x0000f000ff627b82 */ /* 0x008e240000000a00 */
[----:B------:R-:W-:Y:S01]  /*2430*/  LEA.HI.X.SX32 R95, R118, R5, 0x1, P0 ;  /* 0x00000005765f7211 */ /* 0x000fe200000f0eff */
[----:B------:R-:W-:Y:S01]  /*2440*/  IMAD R118, R9, 0x2, R116 ;  /* 0x0000000209767824 */ /* 0x000fe200078e0274 */
[-C--:B------:R-:W-:Y:S01]  /*2450*/  LEA R96, P0, R104, R7.reuse, 0x1 ;  /* 0x0000000768607211 */ /* 0x080fe200078008ff */
[----:B------:R-:W-:Y:S01]  /*2460*/  IMAD.SHL.U32 R137, R147, 0x2, RZ ;  /* 0x0000000293897824 */ /* 0x000fe200078e00ff */
[----:B------:R-:W-:Y:S01]  /*2470*/  LEA R100, P1, R116, R7, 0x1 ;  /* 0x0000000774647211 */ /* 0x000fe200078208ff */
[----:B------:R-:W5:Y:S01]  /*2480*/  LDG.E.U16 R94, desc[UR8][R94.64] ;  /* 0x000000085e5e7981 */ /* 0x000f62000c1e1500 */
[----:B------:R-:W-:-:S02]  /*2490*/  LEA.HI.X.SX32 R97, R104, R5, 0x1, P0 ;  /* 0x0000000568617211 */ /* 0x000fc400000f0eff */
[----:B------:R-:W-:Y:S01]  /*24a0*/  LEA R104, P0, R118, R7, 0x1 ;  /* 0x0000000776687211 */ /* 0x000fe200078008ff */
[----:B------:R3:W5:Y:S01]  /*24b0*/  LDG.E.U16 R92, desc[UR8][R92.64] ;  /* 0x000000085c5c7981 */ /* 0x000762000c1e1500 */
[-C--:B------:R-:W-:Y:S02]  /*24c0*/  LEA.HI.X.SX32 R101, R116, R5.reuse, 0x1, P1 ;  /* 0x0000000574657211 */ /* 0x080fe400008f0eff */
[----:B------:R-:W-:Y:S01]  /*24d0*/  LEA.HI.X.SX32 R105, R118, R5, 0x1, P0 ;  /* 0x0000000576697211 */ /* 0x000fe200000f0eff */
[----:B------:R4:W5:Y:S04]  /*24e0*/  LDG.E.U16 R96, desc[UR8][R96.64] ;  /* 0x0000000860607981 */ /* 0x000968000c1e1500 */
[----:B------:R4:W5:Y:S04]  /*24f0*/  LDG.E.U16 R100, desc[UR8][R100.64] ;  /* 0x0000000864647981 */ /* 0x000968000c1e1500 */
[----:B------:R4:W5:Y:S01]  /*2500*/  LDG.E.U16 R104, desc[UR8][R104.64] ;  /* 0x0000000868687981 */ /* 0x000962000c1e1500 */
[----:B------:R-:W-:Y:S01]  /*2510*/  LOP3.LUT R7, R147, 0xff, RZ, 0xc0, !PT ;  /* 0x000000ff93077812 */ /* 0x000fe200078ec0ff */
[----:B0-----:R-:W-:Y:S01]  /*2520*/  IMAD R98, R98, UR11, RZ ;  /* 0x0000000b62627c24 */ /* 0x001fe2000f8e02ff */
[----:B------:R-:W-:-:S02]  /*2530*/  SHF.R.U32.HI R5, RZ, 0x5, R147 ;  /* 0x00000005ff057819 */ /* 0x000fc40000011693 */
[----:B------:R-:W-:Y:S01]  /*2540*/  SHF.R.S32.HI R116, RZ, 0x7, R147 ;  /* 0x00000007ff747819 */ /* 0x000fe20000011493 */
[----:B-1----:R-:W-:Y:S01]  /*2550*/  IMAD R7, R7, UR6, RZ ;  /* 0x0000000607077c24 */ /* 0x002fe2000f8e02ff */
[----:B------:R-:W-:Y:S01]  /*2560*/  R2UR UR33, R5 ;  /* 0x00000000052172ca */ /* 0x000fe200000e0000 */
[----:B------:R-:W-:Y:S01]  /*2570*/  IMAD.SHL.U32 R5, R98, 0x2, RZ ;  /* 0x0000000262057824 */ /* 0x000fe200078e00ff */
[----:B--2---:R-:W-:Y:S02]  /*2580*/  R2UR UR5, R115 ;  /* 0x00000000730572ca */ /* 0x004fe400000e0000 */
[----:B------:R-:W-:Y:S02]  /*2590*/  SGXT R116, R116, 0x1 ;  /* 0x000000017474781a */ /* 0x000fe40000000200 */
[----:B------:R-:W-:Y:S02]  /*25a0*/  LOP3.LUT R137, R137, 0x7e, RZ, 0xc0, !PT ;  /* 0x0000007e89897812 */ /* 0x000fe400078ec0ff */
[----:B------:R-:W-:Y:S01]  /*25b0*/  SHF.L.U32 R9, R7, 0x1, RZ ;  /* 0x0000000107097819 */ /* 0x000fe200000006ff */
[----:B---3--:R-:W-:Y:S01]  /*25c0*/  IMAD.SHL.U32 R93, R147, 0x200, RZ ;  /* 0x00000200935d7824 */ /* 0x008fe200078e00ff */
[----:B------:R-:W-:Y:S01]  /*25d0*/  LOP3.LUT R116, R137, 0x90, R116, 0x78, !PT ;  /* 0x0000009089747812 */ /* 0x000fe200078e7874 */
[----:B------:R-:W-:Y:S01]  /*25e0*/  IMAD.HI R7, R7, 0x2, RZ ;  /* 0x0000000207077827 */ /* 0x000fe200078e02ff */
[----:B------:R-:W-:-:S03]  /*25f0*/  IADD3 R138, P0, P1, R9, R138, R5 ;  /* 0x0000008a098a7210 */ /* 0x000fc6000791e005 */
[----:B------:R-:W-:Y:S01]  /*2600*/  IMAD.HI R98, R98, 0x2, RZ ;  /* 0x0000000262627827 */ /* 0x000fe200078e02ff */
[----:B------:R-:W-:-:S04]  /*2610*/  LOP3.LUT R116, R116, 0x8000, R93, 0xf8, !PT ;  /* 0x0000800074747812 */ /* 0x000fc800078ef85d */
[----:B------:R-:W-:Y:S01]  /*2620*/  IADD3.X R139, PT, PT, R7, R139, R98, P0, P1 ;  /* 0x0000008b078b7210 */ /* 0x000fe200007e2462 */
[----:B----4-:R-:W-:Y:S06]  /*2630*/  BRA.U UP0, `(.L_x_5) ;  /* 0x0000000100187547 */ /* 0x010fec000b800000 */
[----:B------:R-:W-:Y:S01]  /*2640*/  ELECT P0, URZ, PT ;  /* 0x0000000000ff782f */ /* 0x000fe20003800000 */
[----:B------:R-:W-:Y:S01]  /*2650*/  IMAD.MOV.U32 R5, RZ, RZ, 0x1 ;  /* 0x00000001ff057424 */ /* 0x000fe200078e00ff */
[----:B------:R-:W-:Y:S01]  /*2660*/  UMOV UR6, 0x40 ;  /* 0x0000004000067882 */ /* 0x000fe20000000000 */
[----:B------:R-:W-:Y:S01]  /*2670*/  UVIRTCOUNT.DEALLOC.SMPOOL 0x80 ;  /* 0x000000800000784c */ /* 0x000fe20000000000 */
[----:B------:R-:W-:-:S09]  /*2680*/  ULEA UR6, UR10, UR6, 0x18 ;  /* 0x000000060a067291 */ /* 0x000fd2000f8ec0ff */
[----:B------:R0:W-:Y:S03]  /*2690*/  @P0 STS.U8 [UR6], R5 ;  /* 0x00000005ff000988 */ /* 0x0001e60008000006 */
.L_x_5:
[----:B------:R-:W-:Y:S01]  /*26a0*/  USHF.L.U32 UR10, UR33, 0x15, URZ ;  /* 0x00000015210a7899 */ /* 0x000fe200080006ff */
[----:B-----5:R1:W-:Y:S01]  /*26b0*/  STS.U16 [R116+UR4], R0 ;  /* 0x0000000074007988 */ /* 0x0203e20008000404 */
[C---:B0-----:R-:W-:Y:S01]  /*26c0*/  LOP3.LUT R5, R116.reuse, 0x20, RZ, 0x3c, !PT ;  /* 0x0000002074057812 */ /* 0x041fe200078e3cff */
[----:B------:R-:W-:Y:S01]  /*26d0*/  VIADD R7, R3, 0x80 ;  /* 0x0000008003077836 */ /* 0x000fe20000000000 */
[----:B------:R-:W-:Y:S01]  /*26e0*/  ULOP3.LUT UR10, UR10, 0x600000, URZ, 0xc0, !UPT ;  /* 0x006000000a0a7892 */ /* 0x000fe2000f8ec0ff */
[----:B------:R-:W-:Y:S01]  /*26f0*/  STS.U16 [R116+UR4+0x400], R8 ;  /* 0x0004000874007988 */ /* 0x000fe20008000404 */
[----:B------:R-:W-:Y:S01]  /*2700*/  ULOP3.LUT UR77, UR33, 0x4, URZ, 0xc0, !UPT ;  /* 0x00000004214d7892 */ /* 0x000fe2000f8ec0ff */
[----:B------:R-:W-:Y:S01]  /*2710*/  LOP3.LUT P6, RZ, R147, 0xff, RZ, 0xc0, !PT ;  /* 0x000000ff93ff7812 */ /* 0x000fe200078cc0ff */
[----:B------:R-:W-:Y:S01]  /*2720*/  UIADD3 UR6, UPT, UPT, UR5, UR10, URZ ;  /* 0x0000000a05067290 */ /* 0x000fe2000fffe0ff */
[----:B------:R-:W-:Y:S01]  /*2730*/  STS.U16 [R116+UR4+0x800], R13 ;  /* 0x0008000d74007988 */ /* 0x000fe20008000404 */
[----:B------:R-:W-:Y:S01]  /*2740*/  ISETP.GT.AND P0, PT, R7, RZ, PT ;  /* 0x000000ff0700720c */ /* 0x000fe20003f04270 */
[----:B------:R-:W0:Y:S01]  /*2750*/  LDC R9, c[0x0][0x3c4] ;  /* 0x0000f100ff097b82 */ /* 0x000e220000000800 */
[----:B-1----:R-:W-:Y:S01]  /*2760*/  LOP3.LUT R0, R116, 0x40, RZ, 0x3c, !PT ;  /* 0x0000004074007812 */ /* 0x002fe200078e3cff */
[----:B------:R1:W-:Y:S01]  /*2770*/  STS.U16 [R116+UR4+0xc00], R17 ;  /* 0x000c001174007988 */ /* 0x0003e20008000404 */
[----:B------:R-:W-:Y:S01]  /*2780*/  ULEA UR6, UR77, UR6, 0x5 ;  /* 0x000000064d067291 */ /* 0x000fe2000f8e28ff */
[----:B------:R-:W-:Y:S01]  /*2790*/  IMAD.SHL.U32 R99, R99, 0x2, RZ ;  /* 0x0000000263637824 */ /* 0x000fe200078e00ff */
[----:B------:R-:W-:Y:S01]  /*27a0*/  UMOV UR16, 0x1 ;  /* 0x0000000100107882 */ /* 0x000fe20000000000 */
[----:B------:R-:W-:Y:S01]  /*27b0*/  STS.U16 [R116+UR4+0x1000], R21 ;  /* 0x0010001574007988 */ /* 0x000fe20008000404 */
[----:B------:R-:W2:Y:S01]  /*27c0*/  LDCU UR7, c[0x0][0x3c4] ;  /* 0x00007880ff0777ac */ /* 0x000ea20008000800 */
[----:B------:R-:W3:Y:S02]  /*27d0*/  LDC R7, c[0x0][0x3c4] ;  /* 0x0000f100ff077b82 */ /* 0x000ee40000000800 */
[----:B------:R4:W-:Y:S01]  /*27e0*/  STS.U16 [R116+UR4+0x1400], R25 ;  /* 0x0014001974007988 */ /* 0x0009e20008000404 */
[----:B------:R-:W-:Y:S01]  /*27f0*/  VOTEU.ALL UP1, P6 ;  /* 0x0000000000ff7886 */ /* 0x000fe20003020000 */
[----:B------:R-:W-:Y:S01]  /*2800*/  VOTEU.ALL UP2, P6 ;  /* 0x0000000000ff7886 */ /* 0x000fe20003040000 */
[----:B------:R-:W0:Y:S01]  /*2810*/  LDCU UR39, c[0x0][0x3d4] ;  /* 0x00007a80ff2777ac */ /* 0x000e220008000800 */
[----:B------:R-:W-:Y:S02]  /*2820*/  STS.U16 [R116+UR4+0x1800], R29 ;  /* 0x0018001d74007988 */ /* 0x000fe40008000404 */
[----:B-1----:R-:W1:Y:S01]  /*2830*/  LDC R17, c[0x0][0x3c4] ;  /* 0x0000f100ff117b82 */ /* 0x002e620000000800 */
[----:B------:R-:W-:-:S04]  /*2840*/  @!UP1 UIADD3 UR12, UPT, UPT, -UR16, 0x100000, URZ ;  /* 0x00100000100c9890 */ /* 0x000fc8000fffe1ff */
[----:B------:R-:W-:Y:S02]  /*2850*/  @!UP1 USHF.L.U32 UR13, UR12, 0xb, URZ ;  /* 0x0000000b0c0d9899 */ /* 0x000fe400080006ff */
[----:B------:R-:W-:Y:S01]  /*2860*/  @!UP1 USHF.L.U32 UR12, UR12, 0x1, URZ ;  /* 0x000000010c0c9899 */ /* 0x000fe200080006ff */
[----:B------:R0:W-:Y:S04]  /*2870*/  STS.U16 [R116+UR4+0x1c00], R33 ;  /* 0x001c002174007988 */ /* 0x0001e80008000404 */
[----:B------:R-:W-:Y:S01]  /*2880*/  STS.U16 [R116+UR4+0x2000], R37 ;  /* 0x0020002574007988 */ /* 0x000fe20008000404 */
[----:B------:R-:W1:Y:S03]  /*2890*/  LDC R13, c[0x0][0x3c4] ;  /* 0x0000f100ff0d7b82 */ /* 0x000e660000000800 */
[----:B------:R-:W-:Y:S04]  /*28a0*/  STS.U16 [R116+UR4+0x2400], R41 ;  /* 0x0024002974007988 */ /* 0x000fe80008000404 */
[----:B------:R-:W-:Y:S01]  /*28b0*/  STS.U16 [R116+UR4+0x2800], R45 ;  /* 0x0028002d74007988 */ /* 0x000fe20008000404 */
[----:B----4-:R-:W4:Y:S03]  /*28c0*/  LDC R25, c[0x0][0x3c4] ;  /* 0x0000f100ff197b82 */ /* 0x010f260000000800 */
[----:B------:R-:W-:Y:S04]  /*28d0*/  STS.U16 [R116+UR4+0x2c00], R49 ;  /* 0x002c003174007988 */ /* 0x000fe80008000404 */
[----:B------:R-:W-:Y:S01]  /*28e0*/  STS.U16 [R116+UR4+0x3000], R53 ;  /* 0x0030003574007988 */ /* 0x000fe20008000404 */
[----:B------:R-:W1:Y:S03]  /*28f0*/  LDC R241, c[0x0][0x3c4] ;  /* 0x0000f100fff17b82 */ /* 0x000e660000000800 */
[----:B------:R-:W-:Y:S04]  /*2900*/  STS.U16 [R116+UR4+0x3400], R57 ;  /* 0x0034003974007988 */ /* 0x000fe80008000404 */
[----:B------:R-:W-:Y:S01]  /*2910*/  STS.U16 [R116+UR4+0x3800], R61 ;  /* 0x0038003d74007988 */ /* 0x000fe20008000404 */
[----:B------:R-:W1:Y:S03]  /*2920*/  LDC R21, c[0x0][0x3c4] ;  /* 0x0000f100ff157b82 */ /* 0x000e660000000800 */
[----:B------:R-:W-:Y:S04]  /*2930*/  STS.U16 [R116+UR4+0x3c00], R65 ;  /* 0x003c004174007988 */ /* 0x000fe80008000404 */
[----:B------:R2:W-:Y:S01]  /*2940*/  STS.U16 [R116+UR4+0x4000], R69 ;  /* 0x0040004574007988 */ /* 0x0005e20008000404 */
[----:B0-----:R-:W0:Y:S03]  /*2950*/  LDC R33, c[0x0][0x3c4] ;  /* 0x0000f100ff217b82 */ /* 0x001e260000000800 */
[----:B------:R3:W-:Y:S04]  /*2960*/  STS.U16 [R116+UR4+0x4400], R73 ;  /* 0x0044004974007988 */ /* 0x0007e80008000404 */
[----:B------:R-:W-:Y:S01]  /*2970*/  STS.U16 [R116+UR4+0x4800], R77 ;  /* 0x0048004d74007988 */ /* 0x000fe20008000404 */
[----:B--2---:R-:W2:Y:S03]  /*2980*/  LDC R69, c[0x0][0x3c4] ;  /* 0x0000f100ff457b82 */ /* 0x004ea60000000800 */
[----:B------:R-:W-:Y:S04]  /*2990*/  STS.U16 [R116+UR4+0x4c00], R81 ;  /* 0x004c005174007988 */ /* 0x000fe80008000404 */
[----:B------:R-:W-:Y:S01]  /*29a0*/  STS.U16 [R116+UR4+0x5000], R85 ;  /* 0x0050005574007988 */ /* 0x000fe20008000404 */
[----:B---3--:R-:W3:Y:S03]  /*29b0*/  LDC R73, c[0x0][0x3c4] ;  /* 0x0000f100ff497b82 */ /* 0x008ee60000000800 */
[----:B------:R-:W-:Y:S04]  /*29c0*/  STS.U16 [R116+UR4+0x5400], R89 ;  /* 0x0054005974007988 */ /* 0x000fe80008000404 */
[----:B------:R-:W-:Y:S01]  /*29d0*/  STS.U16 [R116+UR4+0x5800], R107 ;  /* 0x0058006b74007988 */ /* 0x000fe20008000404 */
[----:B------:R-:W0:Y:S03]  /*29e0*/  LDC R29, c[0x0][0x3c4] ;  /* 0x0000f100ff1d7b82 */ /* 0x000e260000000800 */
[----:B------:R-:W-:Y:S04]  /*29f0*/  STS.U16 [R116+UR4+0x5c00], R111 ;  /* 0x005c006f74007988 */ /* 0x000fe80008000404 */
[----:B------:R-:W-:Y:S01]  /*2a00*/  STS.U16 [R116+UR4+0x6000], R119 ;  /* 0x0060007774007988 */ /* 0x000fe20008000404 */
[----:B------:R-:W0:Y:S03]  /*2a10*/  LDC.64 R148, c[0x0][0x390] ;  /* 0x0000e400ff947b82 */ /* 0x000e260000000a00 */
[----:B------:R-:W-:Y:S04]  /*2a20*/  STS.U16 [R116+UR4+0x6400], R124 ;  /* 0x0064007c74007988 */ /* 0x000fe80008000404 */
[----:B------:R-:W-:Y:S04]  /*2a30*/  STS.U16 [R116+UR4+0x6800], R128 ;  /* 0x0068008074007988 */ /* 0x000fe80008000404 */
[----:B------:R-:W-:Y:S01]  /*2a40*/  STS.U16 [R116+UR4+0x6c00], R132 ;  /* 0x006c008474007988 */ /* 0x000fe20008000404 */
[----:B------:R-:W0:Y:S03]  /*2a50*/  LDC R41, c[0x0][0x3c4] ;  /* 0x0000f100ff297b82 */ /* 0x000e260000000800 */
[----:B------:R-:W-:Y:S04]  /*2a60*/  STS.U16 [R116+UR4+0x7000], R135 ;  /* 0x0070008774007988 */ /* 0x000fe80008000404 */
[----:B------:R-:W-:Y:S04]  /*2a70*/  STS.U16 [R116+UR4+0x7400], R141 ;  /* 0x0074008d74007988 */ /* 0x000fe80008000404 */
[----:B------:R-:W-:Y:S04]  /*2a80*/  STS.U16 [R116+UR4+0x7800], R145 ;  /* 0x0078009174007988 */ /* 0x000fe80008000404 */
[----:B------:R-:W-:Y:S01]  /*2a90*/  STS.U16 [R116+UR4+0x7c00], R94 ;  /* 0x007c005e74007988 */ /* 0x000fe20008000404 */
[----:B------:R-:W-:Y:S03]  /*2aa0*/  STTM.x128 tmem[UR6], RZ ;  /* 0x000000ff000079ed */ /* 0x000fe600083c0006 */
[----:B------:R1:W-:Y:S01]  /*2ab0*/  STS.U16 [R5+UR4+0x100], R2 ;  /* 0x0001000205007988 */ /* 0x0003e20008000404 */
[----:B------:R-:W-:Y:S01]  /*2ac0*/  IMAD.SHL.U32 R7, R7, 0x4, RZ ;  /* 0x0000000407077824 */ /* 0x000fe200078e00ff */
[----:B------:R-:W0:Y:S02]  /*2ad0*/  LDC R37, c[0x0][0x3c4] ;  /* 0x0000f100ff257b82 */ /* 0x000e240000000800 */
[----:B------:R-:W-:Y:S04]  /*2ae0*/  STS.U16 [R5+UR4+0x500], R10 ;  /* 0x0005000a05007988 */ /* 0x000fe80008000404 */
[----:B------:R-:W-:Y:S02]  /*2af0*/  STS.U16 [R5+UR4+0x900], R14 ;  /* 0x0009000e05007988 */ /* 0x000fe40008000404 */
[----:B-1----:R-:W1:Y:S02]  /*2b00*/  LDC R2, c[0x0][0x3c4] ;  /* 0x0000f100ff027b82 */ /* 0x002e640000000800 */
[----:B------:R-:W-:Y:S04]  /*2b10*/  STS.U16 [R5+UR4+0xd00], R18 ;  /* 0x000d001205007988 */ /* 0x000fe80008000404 */
[----:B------:R-:W-:Y:S01]  /*2b20*/  STS.U16 [R5+UR4+0x1100], R22 ;  /* 0x0011001605007988 */ /* 0x000fe20008000404 */
[----:B------:R-:W-:Y:S01]  /*2b30*/  IMAD R9, R9, 0x5, RZ ;  /* 0x0000000509097824 */ /* 0x000fe200078e02ff */
[----:B------:R-:W1:Y:S02]  /*2b40*/  LDC R49, c[0x0][0x3c4] ;  /* 0x0000f100ff317b82 */ /* 0x000e640000000800 */
[----:B------:R-:W-:Y:S04]  /*2b50*/  STS.U16 [R5+UR4+0x1500], R26 ;  /* 0x0015001a05007988 */ /* 0x000fe80008000404 */
[----:B------:R-:W-:Y:S02]  /*2b60*/  STS.U16 [R5+UR4+0x1900], R30 ;  /* 0x0019001e05007988 */ /* 0x000fe40008000404 */
[----:B------:R-:W1:Y:S02]  /*2b70*/  LDC R81, c[0x0][0x3c4] ;  /* 0x0000f100ff517b82 */ /* 0x000e640000000800 */
[----:B------:R-:W-:Y:S04]  /*2b80*/  STS.U16 [R5+UR4+0x1d00], R34 ;  /* 0x001d002205007988 */ /* 0x000fe80008000404 */
[----:B------:R-:W-:Y:S01]  /*2b90*/  STS.U16 [R5+UR4+0x2100], R38 ;  /* 0x0021002605007988 */ /* 0x000fe20008000404 */
[----:B------:R-:W-:Y:S01]  /*2ba0*/  IMAD R17, R17, 0x9, RZ ;  /* 0x0000000911117824 */ /* 0x000fe200078e02ff */
[----:B------:R-:W1:Y:S02]  /*2bb0*/  LDC R45, c[0x0][0x3c4] ;  /* 0x0000f100ff2d7b82 */ /* 0x000e640000000800 */
[----:B------:R-:W-:Y:S04]  /*2bc0*/  STS.U16 [R5+UR4+0x2500], R42 ;  /* 0x0025002a05007988 */ /* 0x000fe80008000404 */
[----:B------:R-:W-:Y:S01]  /*2bd0*/  STS.U16 [R5+UR4+0x2900], R46 ;  /* 0x0029002e05007988 */ /* 0x000fe20008000404 */
[----:B------:R-:W-:Y:S01]  /*2be0*/  IMAD R13, R13, 0x7, RZ ;  /* 0x000000070d0d7824 */ /* 0x000fe200078e02ff */
[----:B------:R-:W1:Y:S02]  /*2bf0*/  LDC R53, c[0x0][0x3c4] ;  /* 0x0000f100ff357b82 */ /* 0x000e640000000800 */
[----:B------:R-:W-:Y:S04]  /*2c00*/  STS.U16 [R5+UR4+0x2d00], R50 ;  /* 0x002d003205007988 */ /* 0x000fe80008000404 */
[----:B------:R-:W-:Y:S01]  /*2c10*/  STS.U16 [R5+UR4+0x3100], R54 ;  /* 0x0031003605007988 */ /* 0x000fe20008000404 */
[----:B----4-:R-:W-:Y:S01]  /*2c20*/  IMAD R25, R25, 0xd, RZ ;  /* 0x0000000d19197824 */ /* 0x010fe200078e02ff */
[----:B------:R-:W4:Y:S02]  /*2c30*/  LDC R77, c[0x0][0x3c4] ;  /* 0x0000f100ff4d7b82 */ /* 0x000f240000000800 */
[----:B------:R-:W-:Y:S04]  /*2c40*/  STS.U16 [R5+UR4+0x3500], R58 ;  /* 0x0035003a05007988 */ /* 0x000fe80008000404 */
[----:B------:R-:W-:Y:S01]  /*2c50*/  STS.U16 [R5+UR4+0x3900], R62 ;  /* 0x0039003e05007988 */ /* 0x000fe20008000404 */
[----:B------:R-:W-:Y:S01]  /*2c60*/  IMAD R21, R21, 0xb, RZ ;  /* 0x0000000b15157824 */ /* 0x000fe200078e02ff */
[----:B------:R-:W-:Y:S01]  /*2c70*/  USHF.L.U32 UR7, UR7, 0x1, URZ ;  /* 0x0000000107077899 */ /* 0x000fe200080006ff */
[----:B0-----:R-:W-:Y:S01]  /*2c80*/  IMAD R33, R33, 0x11, RZ ;  /* 0x0000001121217824 */ /* 0x001fe200078e02ff */
[----:B------:R0:W-:Y:S01]  /*2c90*/  STS.U16 [R5+UR4+0x3d00], R66 ;  /* 0x003d004205007988 */ /* 0x0001e20008000404 */
[----:B---3--:R-:W-:Y:S01]  /*2ca0*/  IMAD R73, R73, 0x30, RZ ;  /* 0x0000003049497824 */ /* 0x008fe200078e02ff */
[----:B------:R-:W3:Y:S02]  /*2cb0*/  LDC R57, c[0x0][0x3c4] ;  /* 0x0000f100ff397b82 */ /* 0x000ee40000000800 */
[----:B------:R2:W-:Y:S04]  /*2cc0*/  STS.U16 [R5+UR4+0x4100], R70 ;  /* 0x0041004605007988 */ /* 0x0005e80008000404 */
[----:B------:R2:W-:Y:S02]  /*2cd0*/  STS.U16 [R5+UR4+0x4500], R74 ;  /* 0x0045004a05007988 */ /* 0x0005e40008000404 */
[----:B0-----:R-:W0:Y:S02]  /*2ce0*/  LDC R66, c[0x0][0x3c4] ;  /* 0x0000f100ff427b82 */ /* 0x001e240000000800 */
[----:B------:R1:W-:Y:S04]  /*2cf0*/  STS.U16 [R5+UR4+0x4900], R78 ;  /* 0x0049004e05007988 */ /* 0x0003e80008000404 */
[----:B------:R-:W-:Y:S02]  /*2d00*/  STS.U16 [R5+UR4+0x4d00], R82 ;  /* 0x004d005205007988 */ /* 0x000fe40008000404 */
[----:B--2---:R-:W2:Y:S02]  /*2d10*/  LDC R70, c[0x0][0x3c4] ;  /* 0x0000f100ff467b82 */ /* 0x004ea40000000800 */
[----:B------:R-:W-:Y:S04]  /*2d20*/  STS.U16 [R5+UR4+0x5100], R86 ;  /* 0x0051005605007988 */ /* 0x000fe80008000404 */
[----:B------:R-:W-:Y:S02]  /*2d30*/  STS.U16 [R5+UR4+0x5500], R90 ;  /* 0x0055005a05007988 */ /* 0x000fe40008000404 */
[----:B------:R-:W0:Y:S02]  /*2d40*/  LDC R74, c[0x0][0x3c4] ;  /* 0x0000f100ff4a7b82 */ /* 0x000e240000000800 */
[----:B------:R-:W-:Y:S04]  /*2d50*/  STS.U16 [R5+UR4+0x5900], R108 ;  /* 0x0059006c05007988 */ /* 0x000fe80008000404 */
[----:B------:R-:W-:Y:S01]  /*2d60*/  STS.U16 [R5+UR4+0x5d00], R112 ;  /* 0x005d007005007988 */ /* 0x000fe20008000404 */
[----:B------:R-:W-:Y:S01]  /*2d70*/  IMAD R29, R29, 0xf, RZ ;  /* 0x0000000f1d1d7824 */ /* 0x000fe200078e02ff */
[----:B-1----:R-:W1:Y:S02]  /*2d80*/  LDC R78, c[0x0][0x3c4] ;  /* 0x0000f100ff4e7b82 */ /* 0x002e640000000800 */
[----:B------:R-:W-:Y:S04]  /*2d90*/  STS.U16 [R5+UR4+0x6100], R121 ;  /* 0x0061007905007988 */ /* 0x000fe80008000404 */
[----:B------:R-:W-:Y:S02]  /*2da0*/  STS.U16 [R5+UR4+0x6500], R125 ;  /* 0x0065007d05007988 */ /* 0x000fe40008000404 */
[----:B------:R-:W0:Y:S02]  /*2db0*/  LDC R132, c[0x0][0x3c4] ;  /* 0x0000f100ff847b82 */ /* 0x000e240000000800 */
[----:B------:R-:W-:Y:S04]  /*2dc0*/  STS.U16 [R5+UR4+0x6900], R129 ;  /* 0x0069008105007988 */ /* 0x000fe80008000404 */
[----:B------:R-:W-:Y:S01]  /*2dd0*/  STS.U16 [R5+UR4+0x6d00], R133 ;  /* 0x006d008505007988 */ /* 0x000fe20008000404 */
[----:B------:R-:W-:Y:S01]  /*2de0*/  PRMT R8, RZ, 0x7610, R8 ;  /* 0x00007610ff087816 */ /* 0x000fe20000000008 */
[----:B------:R-:W0:Y:S02]  /*2df0*/  LDC R61, c[0x0][0x3c4] ;  /* 0x0000f100ff3d7b82 */ /* 0x000e240000000800 */
[----:B------:R-:W-:Y:S04]  /*2e00*/  STS.U16 [R5+UR4+0x7100], R136 ;  /* 0x0071008805007988 */ /* 0x000fe80008000404 */
[----:B------:R-:W-:Y:S04]  /*2e10*/  STS.U16 [R5+UR4+0x7500], R142 ;  /* 0x0075008e05007988 */ /* 0x000fe80008000404 */
[----:B------:R-:W-:Y:S04]  /*2e20*/  STS.U16 [R5+UR4+0x7900], R146 ;  /* 0x0079009205007988 */ /* 0x000fe80008000404 */
[----:B------:R2:W-:Y:S04]  /*2e30*/  STS.U16 [R5+UR4+0x7d00], R96 ;  /* 0x007d006005007988 */ /* 0x0005e80008000404 */
[----:B------:R3:W-:Y:S04]  /*2e40*/  STS.U16 [R0+UR4+0xe00], R19 ;  /* 0x000e001300007988 */ /* 0x0007e80008000404 */
[----:B------:R1:W-:Y:S01]  /*2e50*/  STS.U16 [R0+UR4+0x600], R11 ;  /* 0x0006000b00007988 */ /* 0x0003e20008000404 */
[----:B--2---:R-:W-:-:S03]  /*2e60*/  LOP3.LUT R5, R116, 0x60, RZ, 0x3c, !PT ;  /* 0x0000006074057812 */ /* 0x004fc600078e3cff */
[----:B------:R-:W-:Y:S01]  /*2e70*/  STS.U16 [R0+UR4+0x1200], R23 ;  /* 0x0012001700007988 */ /* 0x000fe20008000404 */
[----:B---3--:R-:W2:Y:S03]  /*2e80*/  LDC R19, c[0x0][0x3c4] ;  /* 0x0000f100ff137b82 */ /* 0x008ea60000000800 */
[----:B------:R3:W-:Y:S04]  /*2e90*/  STS.U16 [R0+UR4+0x3e00], R67 ;  /* 0x003e004300007988 */ /* 0x0007e80008000404 */
[----:B------:R0:W-:Y:S01]  /*2ea0*/  STS.U16 [R0+UR4+0xa00], R15 ;  /* 0x000a000f00007988 */ /* 0x0001e20008000404 */
[----:B-1----:R-:W1:Y:S03]  /*2eb0*/  LDC R11, c[0x0][0x3c4] ;  /* 0x0000f100ff0b7b82 */ /* 0x002e660000000800 */
[----:B------:R0:W-:Y:S04]  /*2ec0*/  STS.U16 [R0+UR4+0x1e00], R35 ;  /* 0x001e002300007988 */ /* 0x0001e80008000404 */
[----:B------:R-:W-:Y:S01]  /*2ed0*/  STS.U16 [R0+UR4+0x200], R4 ;  /* 0x0002000400007988 */ /* 0x000fe20008000404 */
[----:B---3--:R-:W3:Y:S03]  /*2ee0*/  LDC R67, c[0x0][0x3c4] ;  /* 0x0000f100ff437b82 */ /* 0x008ee60000000800 */
[----:B------:R-:W-:Y:S04]  /*2ef0*/  STS.U16 [R0+UR4+0x1600], R27 ;  /* 0x0016001b00007988 */ /* 0x000fe80008000404 */
[----:B------:R-:W-:Y:S01]  /*2f00*/  STS.U16 [R0+UR4+0x1a00], R31 ;  /* 0x001a001f00007988 */ /* 0x000fe20008000404 */
[----:B------:R-:W1:Y:S03]  /*2f10*/  LDC R23, c[0x0][0x3c4] ;  /* 0x0000f100ff177b82 */ /* 0x000e660000000800 */
[----:B------:R-:W-:Y:S04]  /*2f20*/  STS.U16 [R0+UR4+0x2200], R39 ;  /* 0x0022002700007988 */ /* 0x000fe80008000404 */
[----:B------:R-:W-:Y:S01]  /*2f30*/  STS.U16 [R0+UR4+0x2600], R43 ;  /* 0x0026002b00007988 */ /* 0x000fe20008000404 */
[----:B0-----:R-:W0:Y:S03]  /*2f40*/  LDC R15, c[0x0][0x3c4] ;  /* 0x0000f100ff0f7b82 */ /* 0x001e260000000800 */
[----:B------:R2:W-:Y:S04]  /*2f50*/  STS.U16 [R0+UR4+0x2a00], R47 ;  /* 0x002a002f00007988 */ /* 0x0005e80008000404 */
[----:B------:R-:W-:Y:S01]  /*2f60*/  STS.U16 [R0+UR4+0x2e00], R51 ;  /* 0x002e003300007988 */ /* 0x000fe20008000404 */
[----:B------:R-:W0:Y:S03]  /*2f70*/  LDC R35, c[0x0][0x3c4] ;  /* 0x0000f100ff237b82 */ /* 0x000e260000000800 */
[----:B------:R-:W-:Y:S04]  /*2f80*/  STS.U16 [R0+UR4+0x3200], R55 ;  /* 0x0032003700007988 */ /* 0x000fe80008000404 */
[----:B------:R-:W-:Y:S01]  /*2f90*/  STS.U16 [R0+UR4+0x3600], R59 ;  /* 0x0036003b00007988 */ /* 0x000fe20008000404 */
[----:B--2---:R-:W2:Y:S03]  /*2fa0*/  LDC R47, c[0x0][0x3c4] ;  /* 0x0000f100ff2f7b82 */ /* 0x004ea60000000800 */
[----:B------:R-:W-:Y:S04]  /*2fb0*/  STS.U16 [R0+UR4+0x3a00], R63 ;  /* 0x003a003f00007988 */ /* 0x000fe80008000404 */
[----:B------:R3:W-:Y:S01]  /*2fc0*/  STS.U16 [R0+UR4+0x4200], R71 ;  /* 0x0042004700007988 */ /* 0x0007e20008000404 */
[----:B------:R-:W0:Y:S03]  /*2fd0*/  LDC R27, c[0x0][0x3c4] ;  /* 0x0000f100ff1b7b82 */ /* 0x000e260000000800 */
        /* <DEDUP_REMOVED lines=17> */
[----:B------:R-:W2:Y:S03]  /*30f0*/  LDC R31, c[0x0][0x3c4] ;  /* 0x0000f100ff1f7b82 */ /* 0x000ea60000000800 */
[----:B------:R-:W-:Y:S04]  /*3100*/  STS.U16 [R0+UR4+0x7600], R143 ;  /* 0x0076008f00007988 */ /* 0x000fe80008000404 */
[----:B------:R-:W-:Y:S01]  /*3110*/  STS.U16 [R0+UR4+0x7a00], R102 ;  /* 0x007a006600007988 */ /* 0x000fe20008000404 */
[----:B------:R-:W2:Y:S03]  /*3120*/  LDC R59, c[0x0][0x3c4] ;  /* 0x0000f100ff3b7b82 */ /* 0x000ea60000000800 */
[----:B------:R1:W-:Y:S04]  /*3130*/  STS.U16 [R0+UR4+0x7e00], R100 ;  /* 0x007e006400007988 */ /* 0x0003e80008000404 */
[----:B------:R-:W-:Y:S01]  /*3140*/  STS.U16 [R5+UR4+0x300], R6 ;  /* 0x0003000605007988 */ /* 0x000fe20008000404 */
[----:B------:R-:W-:Y:S01]  /*3150*/  IMAD R19, R19, 0xa, RZ ;  /* 0x0000000a13137824 */ /* 0x000fe200078e02ff */
[----:B------:R-:W2:Y:S02]  /*3160*/  LDC R4, c[0x0][0x3c4] ;  /* 0x0000f100ff047b82 */ /* 0x000ea40000000800 */
[----:B------:R-:W-:Y:S04]  /*3170*/  STS.U16 [R5+UR4+0x700], R12 ;  /* 0x0007000c05007988 */ /* 0x000fe80008000404 */
[----:B------:R-:W-:Y:S02]  /*3180*/  STS.U16 [R5+UR4+0xb00], R16 ;  /* 0x000b001005007988 */ /* 0x000fe40008000404 */
[----:B-1----:R-:W1:Y:S02]  /*3190*/  LDC R0, c[0x0][0x3c4] ;  /* 0x0000f100ff007b82 */ /* 0x002e640000000800 */
[----:B------:R-:W-:Y:S04]  /*31a0*/  STS.U16 [R5+UR4+0xf00], R20 ;  /* 0x000f001405007988 */ /* 0x000fe80008000404 */
[----:B------:R-:W-:Y:S01]  /*31b0*/  STS.U16 [R5+UR4+0x1300], R24 ;  /* 0x0013001805007988 */ /* 0x000fe20008000404 */
[----:B------:R-:W-:Y:S01]  /*31c0*/  IMAD R11, R11, 0x6, RZ ;  /* 0x000000060b0b7824 */ /* 0x000fe200078e02ff */
[----:B------:R-:W-:Y:S01]  /*31d0*/  LEA R96, P5, R67, R138, 0x2 ;  /* 0x0000008a43607211 */ /* 0x000fe200078a10ff */
[----:B------:R-:W-:Y:S01]  /*31e0*/  IMAD R23, R23, 0xc, RZ ;  /* 0x0000000c17177824 */ /* 0x000fe200078e02ff */
[----:B------:R-:W-:Y:S01]  /*31f0*/  STS.U16 [R5+UR4+0x1700], R28 ;  /* 0x0017001c05007988 */ /* 0x000fe20008000404 */
[----:B------:R-:W1:Y:S03]  /*3200*/  LDC R75, c[0x0][0x3c4] ;  /* 0x0000f100ff4b7b82 */ /* 0x000e660000000800 */
[----:B------:R-:W-:Y:S04]  /*3210*/  STS.U16 [R5+UR4+0x7f00], R104 ;  /* 0x007f006805007988 */ /* 0x000fe80008000404 */
[----:B------:R-:W-:Y:S01]  /*3220*/  STS.U16 [R5+UR4+0x1b00], R32 ;  /* 0x001b002005007988 */ /* 0x000fe20008000404 */
[----:B0-----:R-:W-:Y:S01]  /*3230*/  IMAD.SHL.U32 R15, R15, 0x8, RZ ;  /* 0x000000080f0f7824 */ /* 0x001fe200078e00ff */
[----:B------:R-:W0:Y:S02]  /*3240*/  LDC R79, c[0x0][0x3c4] ;  /* 0x0000f100ff4f7b82 */ /* 0x000e240000000800 */
[----:B------:R-:W-:Y:S04]  /*3250*/  STS.U16 [R5+UR4+0x1f00], R36 ;  /* 0x001f002405007988 */ /* 0x000fe80008000404 */
[----:B------:R-:W-:Y:S04]  /*3260*/  STS.U16 [R5+UR4+0x2300], R40 ;  /* 0x0023002805007988 */ /* 0x000fe80008000404 */
[----:B------:R-:W-:Y:S04]  /*3270*/  STS.U16 [R5+UR4+0x2700], R44 ;  /* 0x0027002c05007988 */ /* 0x000fe80008000404 */
[----:B------:R-:W-:Y:S04]  /*3280*/  STS.U16 [R5+UR4+0x2b00], R48 ;  /* 0x002b003005007988 */ /* 0x000fe80008000404 */
[----:B------:R-:W-:Y:S04]  /*3290*/  STS.U16 [R5+UR4+0x2f00], R52 ;  /* 0x002f003405007988 */ /* 0x000fe80008000404 */
[----:B------:R-:W-:Y:S04]  /*32a0*/  STS.U16 [R5+UR4+0x3300], R56 ;  /* 0x0033003805007988 */ /* 0x000fe80008000404 */
[----:B------:R-:W-:Y:S04]  /*32b0*/  STS.U16 [R5+UR4+0x3700], R60 ;  /* 0x0037003c05007988 */ /* 0x000fe80008000404 */
[----:B------:R-:W-:Y:S04]  /*32c0*/  STS.U16 [R5+UR4+0x3b00], R64 ;  /* 0x003b004005007988 */ /* 0x000fe80008000404 */
[----:B------:R1:W-:Y:S04]  /*32d0*/  STS.U16 [R5+UR4+0x3f00], R68 ;  /* 0x003f004405007988 */ /* 0x0003e80008000404 */
[----:B------:R0:W-:Y:S01]  /*32e0*/  STS.U16 [R5+UR4+0x4300], R72 ;  /* 0x0043004805007988 */ /* 0x0001e20008000404 */
[----:B------:R-:W-:-:S02]  /*32f0*/  IMAD R35, R35, 0x12, RZ ;  /* 0x0000001223237824 */ /* 0x000fc400078e02ff */
[----:B--2---:R-:W-:Y:S01]  /*3300*/  IMAD R47, R47, 0x18, RZ ;  /* 0x000000182f2f7824 */ /* 0x004fe200078e02ff */
[----:B------:R2:W-:Y:S01]  /*3310*/  STS.U16 [R5+UR4+0x4700], R76 ;  /* 0x0047004c05007988 */ /* 0x0005e20008000404 */
[----:B------:R-:W-:Y:S01]  /*3320*/  IMAD R27, R27, 0xe, RZ ;  /* 0x0000000e1b1b7824 */ /* 0x000fe200078e02ff */
[----:B-1----:R-:W1:Y:S02]  /*3330*/  LDC R68, c[0x0][0x3c4] ;  /* 0x0000f100ff447b82 */ /* 0x002e640000000800 */
[----:B------:R-:W-:Y:S04]  /*3340*/  STS.U16 [R5+UR4+0x4b00], R80 ;  /* 0x004b005005007988 */ /* 0x000fe80008000404 */
[----:B------:R-:W-:Y:S04]  /*3350*/  STS.U16 [R5+UR4+0x4f00], R84 ;  /* 0x004f005405007988 */ /* 0x000fe80008000404 */
[----:B------:R-:W-:Y:S01]  /*3360*/  STS.U16 [R5+UR4+0x5300], R88 ;  /* 0x0053005805007988 */ /* 0x000fe20008000404 */
[----:B0-----:R-:W0:Y:S03]  /*3370*/  LDC R72, c[0x0][0x3c4] ;  /* 0x0000f100ff487b82 */ /* 0x001e260000000800 */
        /* <DEDUP_REMOVED lines=9> */
[----:B------:R0:W-:Y:S01]  /*3410*/  STS.U16 [R5+UR4+0x7b00], R92 ;  /* 0x007b005c05007988 */ /* 0x0001e20008000404 */
[----:B------:R-:W-:Y:S01]  /*3420*/  IADD3 R86, P4, PT, R19, R138, RZ ;  /* 0x0000008a13567210 */ /* 0x000fe20007f9e0ff */
[----:B--2---:R-:W2:Y:S01]  /*3430*/  LDC R76, c[0x0][0x3c4] ;  /* 0x0000f100ff4c7b82 */ /* 0x004ea20000000800 */
[----:B------:R-:W-:Y:S01]  /*3440*/  IMAD R39, R39, 0x14, RZ ;  /* 0x0000001427277824 */ /* 0x000fe200078e02ff */
[----:B------:R-:W0:Y:S06]  /*3450*/  FENCE.VIEW.ASYNC.T ;  /* 0x00000000000073c6 */ /* 0x000e2c0000000200 */
[----:B0-----:R-:W-:Y:S01]  /*3460*/  BAR.SYNC.DEFER_BLOCKING 0x0 ;  /* 0x0000000000007b1d */ /* 0x001fe20000010000 */
[----:B------:R-:W-:-:S02]  /*3470*/  IMAD R51, R51, 0x1a, RZ ;  /* 0x0000001a33337824 */ /* 0x000fc400078e02ff */
[----:B------:R-:W-:Y:S02]  /*3480*/  IMAD R43, R43, 0x16, RZ ;  /* 0x000000162b2b7824 */ /* 0x000fe400078e02ff */
[----:B------:R-:W-:-:S03]  /*3490*/  IMAD R55, R55, 0x1c, RZ ;  /* 0x0000001c37377824 */ /* 0x000fc600078e02ff */
[----:B------:R-:W0:Y:S01]  /*34a0*/  LDC R5, c[0x0][0x3c4] ;  /* 0x0000f100ff057b82 */ /* 0x000e220000000800 */
[-C--:B------:R-:W-:Y:S01]  /*34b0*/  LEA R88, P3, R69, R138.reuse, 0x3 ;  /* 0x0000008a45587211 */ /* 0x080fe200078618ff */
[----:B------:R-:W-:Y:S01]  /*34c0*/  IMAD R233, R66, 0x28, RZ ;  /* 0x0000002842e97824 */ /* 0x000fe200078e02ff */
[----:B------:R-:W-:Y:S02]  /*34d0*/  SHF.L.U32 R31, R31, 0x4, RZ ;  /* 0x000000041f1f7819 */ /* 0x000fe400000006ff */
[-C--:B------:R-:W-:Y:S02]  /*34e0*/  LEA.HI.X.SX32 R89, R7, R139.reuse, 0x1, P3 ;  /* 0x0000008b07597211 */ /* 0x080fe400018f0eff */
[-C--:B---3--:R-:W-:Y:S02]  /*34f0*/  LEA R102, P3, R71, R138.reuse, 0x4 ;  /* 0x0000008a47667211 */ /* 0x088fe400078620ff */
[----:B------:R-:W-:Y:S02]  /*3500*/  IADD3 R90, P2, PT, R11, R138, RZ ;  /* 0x0000008a0b5a7210 */ /* 0x000fe40007f5e0ff */
[----:B------:R-:W-:-:S02]  /*3510*/  LEA.HI.X.SX32 R97, R99, R139, 0x1, P5 ;  /* 0x0000008b63617211 */ /* 0x000fc400028f0eff */
[-C--:B------:R-:W-:Y:S02]  /*3520*/  IADD3 R84, P5, PT, R23, R138.reuse, RZ ;  /* 0x0000008a17547210 */ /* 0x080fe40007fbe0ff */
[-C--:B------:R-:W-:Y:S02]  /*3530*/  LEA.HI.X.SX32 R87, R9, R139.reuse, 0x1, P4 ;  /* 0x0000008b09577211 */ /* 0x080fe400020f0eff */
[----:B------:R-:W-:Y:S01]  /*3540*/  IADD3 R100, P4, PT, R35, R138, RZ ;  /* 0x0000008a23647210 */ /* 0x000fe20007f9e0ff */
[----:B------:R-:W3:Y:S02]  /*3550*/  FENCE.VIEW.ASYNC.S ;  /* 0x00000000000073c6 */ /* 0x000ee40000000000 */
[----:B---3--:R3:W0:Y:S01]  /*3560*/  @!UP2 SYNCS.EXCH.64 URZ, [UR4+0x1c000], UR12 ;  /* 0x01c0000c04ffa5b2 */ /* 0x0086220008000100 */
[----:B------:R-:W-:Y:S01]  /*3570*/  LEA.HI.X.SX32 R103, R15, R139, 0x1, P3 ;  /* 0x0000008b0f677211 */ /* 0x000fe200018f0eff */
[----:B------:R-:W-:Y:S02]  /*3580*/  IMAD R59, R59, 0x1e, RZ ;  /* 0x0000001e3b3b7824 */ /* 0x000fe400078e02ff */
[----:B------:R-:W-:-:S02]  /*3590*/  IMAD R237, R2, 0x24, RZ ;  /* 0x0000002402ed7824 */ /* 0x000fc400078e02ff */
[----:B------:R-:W-:Y:S01]  /*35a0*/  IMAD R41, R41, 0x15, RZ ;  /* 0x0000001529297824 */ /* 0x000fe200078e02ff */
[----:B------:R-:W-:Y:S01]  /*35b0*/  IADD3 R174, P1, PT, R138, UR7, RZ ;  /* 0x000000078aae7c10 */ /* 0x000fe2000ff3e0ff */
[----:B0-----:R-:W-:Y:S01]  /*35c0*/  IMAD R5, R5, 0x3, RZ ;  /* 0x0000000305057824 */ /* 0x001fe200078e02ff */
[-C--:B------:R-:W-:Y:S02]  /*35d0*/  IADD3 R248, P3, PT, R47, R138.reuse, RZ ;  /* 0x0000008a2ff87210 */ /* 0x080fe40007f7e0ff */
[-C--:B------:R-:W-:Y:S01]  /*35e0*/  LEA.HI.X.SX32 R85, R11, R139.reuse, 0x1, P5 ;  /* 0x0000008b0b557211 */ /* 0x080fe200028f0eff */
[----:B------:R-:W-:Y:S01]  /*35f0*/  IMAD R239, R0, 0x22, RZ ;  /* 0x0000002200ef7824 */ /* 0x000fe200078e02ff */
[-C--:B------:R-:W-:Y:S01]  /*3600*/  LEA.HI.X.SX32 R91, R5, R139.reuse, 0x1, P2 ;  /* 0x0000008b055b7211 */ /* 0x080fe200010f0eff */
[----:B-1----:R-:W-:Y:S01]  /*3610*/  IMAD R231, R68, 0x2a, RZ ;  /* 0x0000002a44e77824 */ /* 0x002fe200078e02ff */
[-C--:B------:R-:W-:Y:S01]  /*3620*/  IADD3 R82, P2, PT, R27, R138.reuse, RZ ;  /* 0x0000008a1b527210 */ /* 0x080fe20007f5e0ff */
[----:B------:R-:W-:Y:S01]  /*3630*/  IMAD R235, R4, 0x26, RZ ;  /* 0x0000002604eb7824 */ /* 0x000fe200078e02ff */
[-C--:B------:R-:W-:Y:S01]  /*3640*/  IADD3 R94, P5, PT, R39, R138.reuse, RZ ;  /* 0x0000008a275e7210 */ /* 0x080fe20007fbe0ff */
[----:B------:R-:W-:Y:S01]  /*3650*/  IMAD R229, R70, 0x2c, RZ ;  /* 0x0000002c46e57824 */ /* 0x000fe200078e02ff */
[-C--:B------:R-:W-:Y:S01]  /*3660*/  LEA.HI.X.SX32 R101, R17, R139.reuse, 0x1, P4 ;  /* 0x0000008b11657211 */ /* 0x080fe200020f0eff */
[----:B------:R-:W-:Y:S01]  /*3670*/  IMAD R223, R74, 0x32, RZ ;  /* 0x000000324adf7824 */ /* 0x000fe200078e02ff */
[-C--:B------:R-:W-:Y:S01]  /*3680*/  IADD3 R246, P4, PT, R51, R138.reuse, RZ ;  /* 0x0000008a33f67210 */ /* 0x080fe20007f9e0ff */
[----:B------:R-:W-:Y:S01]  /*3690*/  IMAD R37, R37, 0x13, RZ ;  /* 0x0000001325257824 */ /* 0x000fe200078e02ff */
[-C--:B------:R-:W-:Y:S01]  /*36a0*/  LEA.HI.X.SX32 R249, R23, R139.reuse, 0x1, P3 ;  /* 0x0000008b17f97211 */ /* 0x080fe200018f0eff */
[----:B------:R-:W-:Y:S01]  /*36b0*/  IMAD R227, R72, 0x2e, RZ ;  /* 0x0000002e48e37824 */ /* 0x000fe200078e02ff */
[-C--:B------:R-:W-:Y:S01]  /*36c0*/  LEA R240, P3, R241, R138.reuse, 0x5 ;  /* 0x0000008af1f07211 */ /* 0x080fe200078628ff */
[----:B------:R-:W-:Y:S01]  /*36d0*/  IMAD R49, R49, 0x19, RZ ;  /* 0x0000001931317824 */ /* 0x000fe200078e02ff */
[----:B------:R-:W-:Y:S01]  /*36e0*/  LEA.HI.X.SX32 R83, R13, R139, 0x1, P2 ;  /* 0x0000008b0d537211 */ /* 0x000fe200010f0eff */
[----:B------:R-:W-:Y:S01]  /*36f0*/  IMAD R75, R75, 0x34, RZ ;  /* 0x000000344b4b7824 */ /* 0x000fe200078e02ff */
[----:B------:R-:W-:-:S02]  /*3700*/  IADD3 R250, P2, PT, R43, R138, RZ ;  /* 0x0000008a2bfa7210 */ /* 0x000fc40007f5e0ff */
[----:B------:R-:W-:Y:S01]  /*3710*/  PRMT R6, RZ, 0x7610, R6 ;  /* 0x00007610ff067816 */ /* 0x000fe20000000006 */
[----:B------:R-:W-:Y:S01]  /*3720*/  BAR.SYNC.DEFER_BLOCKING 0x0 ;  /* 0x0000000000007b1d */ /* 0x000fe20000010000 */
[-C--:B------:R-:W-:Y:S02]  /*3730*/  LEA.HI.X.SX32 R95, R19, R139.reuse, 0x1, P5 ;  /* 0x0000008b135f7211 */ /* 0x080fe400028f0eff */
[----:B------:R-:W-:Y:S02]  /*3740*/  IADD3 R244, P5, PT, R55, R138, RZ ;  /* 0x0000008a37f47210 */ /* 0x000fe40007fbe0ff */
[----:B------:R-:W-:Y:S02]  /*3750*/  LEA.HI.X.SX32 R247, R25, R139, 0x1, P4 ;  /* 0x0000008b19f77211 */ /* 0x000fe400020f0eff */
[----:B------:R-:W-:Y:S02]  /*3760*/  PRMT R22, RZ, 0x7610, R22 ;  /* 0x00007610ff167816 */ /* 0x000fe40000000016 */
[----:B------:R-:W-:-:S02]  /*3770*/  PRMT R38, RZ, 0x7610, R38 ;  /* 0x00007610ff267816 */ /* 0x000fc40000000026 */
[----:B------:R-:W-:Y:S01]  /*3780*/  PRMT R54, RZ, 0x7610, R54 ;  /* 0x00007610ff367816 */ /* 0x000fe20000000036 */
[----:B------:R-:W-:Y:S01]  /*3790*/  IMAD R45, R45, 0x17, RZ ;  /* 0x000000172d2d7824 */ /* 0x000fe200078e02ff */
[-C--:B------:R-:W-:Y:S02]  /*37a0*/  IADD3 R238, P4, PT, R239, R138.reuse, RZ ;  /* 0x0000008aefee7210 */ /* 0x080fe40007f9e0ff */
[----:B------:R-:W-:Y:S01]  /*37b0*/  PRMT R24, RZ, 0x7610, R24 ;  /* 0x00007610ff187816 */ /* 0x000fe20000000018 */
[----:B--2---:R-:W-:Y:S01]  /*37c0*/  IMAD R219, R76, 0x36, RZ ;  /* 0x000000364cdb7824 */ /* 0x004fe200078e02ff */
[-C--:B------:R-:W-:Y:S02]  /*37d0*/  LEA.HI.X.SX32 R241, R31, R139.reuse, 0x1, P3 ;  /* 0x0000008b1ff17211 */ /* 0x080fe400018f0eff */
[----:B------:R-:W-:Y:S02]  /*37e0*/  PRMT R10, RZ, 0x7610, R10 ;  /* 0x00007610ff0a7816 */ /* 0x000fe4000000000a */
[----:B------:R-:W-:Y:S01]  /*37f0*/  PRMT R26, RZ, 0x7610, R26 ;  /* 0x00007610ff1a7816 */ /* 0x000fe2000000001a */
[----:B------:R-:W-:Y:S01]  /*3800*/  IMAD R53, R53, 0x1b, RZ ;  /* 0x0000001b35357824 */ /* 0x000fe200078e02ff */
[-C--:B------:R-:W-:Y:S01]  /*3810*/  IADD3 R232, P3, PT, R233, R138.reuse, RZ ;  /* 0x0000008ae9e87210 */ /* 0x080fe20007f7e0ff */
[----:B------:R-:W2:Y:S01]  /*3820*/  @P0 LDG.E.U16 R6, desc[UR8][R138.64] ;  /* 0x000000088a060981 */ /* 0x000ea2000c1e1500 */
[-C--:B------:R-:W-:Y:S01]  /*3830*/  LEA.HI.X.SX32 R251, R21, R139.reuse, 0x1, P2 ;  /* 0x0000008b15fb7211 */ /* 0x080fe200010f0eff */
[----:B----4-:R-:W-:Y:S01]  /*3840*/  IMAD R77, R77, 0x38, RZ ;  /* 0x000000384d4d7824 */ /* 0x010fe200078e02ff */
[-C--:B------:R-:W-:Y:S01]  /*3850*/  IADD3 R242, P2, PT, R59, R138.reuse, RZ ;  /* 0x0000008a3bf27210 */ /* 0x080fe20007f5e0ff */
[----:B------:R-:W4:Y:S01]  /*3860*/  @P0 LDG.E.U16 R22, desc[UR8][R102.64] ;  /* 0x0000000866160981 */ /* 0x000f22000c1e1500 */
[-C--:B------:R-:W-:Y:S01]  /*3870*/  LEA.HI.X.SX32 R245, R27, R139.reuse, 0x1, P5 ;  /* 0x0000008b1bf57211 */ /* 0x080fe200028f0eff */
[----:B------:R-:W-:Y:S01]  /*3880*/  IMAD R215, R78, 0x3a, RZ ;  /* 0x0000003a4ed77824 */ /* 0x000fe200078e02ff */
        /* <DEDUP_REMOVED lines=17> */
[----:B------:R-:W0:Y:S01]  /*39a0*/  S2UR UR11, SR_CTAID.Y ;  /* 0x00000000000b79c3 */ /* 0x000e220000002600 */
[-C--:B------:R-:W-:Y:S01]  /*39b0*/  LEA.HI.X.SX32 R231, R41, R139.reuse, 0x1, P4 ;  /* 0x0000008b29e77211 */ /* 0x080fe200020f0eff */
[----:B---3--:R-:W0:Y:S01]  /*39c0*/  LDCU UR12, c[0x0][0x3d0] ;  /* 0x00007a00ff0c77ac */ /* 0x008e220008000800 */
[----:B------:R-:W-:Y:S01]  /*39d0*/  IADD3 R222, P4, PT, R223, R138, RZ ;  /* 0x0000008adfde7210 */ /* 0x000fe20007f9e0ff */
[----:B------:R-:W-:Y:S01]  /*39e0*/  STL.64 [R1+0x40], R96 ;  /* 0x0000406001007387 */ /* 0x000fe20000100a00 */
[----:B------:R-:W-:-:S02]  /*39f0*/  LEA.HI.X.SX32 R225, R47, R139, 0x1, P3 ;  /* 0x0000008b2fe17211 */ /* 0x000fc400018f0eff */
[-C--:B------:R-:W-:Y:S02]  /*3a00*/  LEA.HI.X.SX32 R175, R81, R139.reuse, 0x1, P1 ;  /* 0x0000008b51af7211 */ /* 0x080fe400008f0eff */
[----:B------:R-:W-:Y:S01]  /*3a10*/  PRMT R40, RZ, 0x7610, R40 ;  /* 0x00007610ff287816 */ /* 0x000fe20000000028 */
[----:B------:R-:W3:Y:S01]  /*3a20*/  @P0 LDG.E.U16 R54, desc[UR8][R224.64] ;  /* 0x00000008e0360981 */ /* 0x000ee2000c1e1500 */
[-C--:B------:R-:W-:Y:S02]  /*3a30*/  LEA.HI.X.SX32 R235, R37, R139.reuse, 0x1, P2 ;  /* 0x0000008b25eb7211 */ /* 0x080fe400010f0eff */
[----:B------:R-:W-:Y:S01]  /*3a40*/  PRMT R56, RZ, 0x7610, R56 ;  /* 0x00007610ff387816 */ /* 0x000fe20000000038 */
[----:B------:R-:W3:Y:S01]  /*3a50*/  @P0 LDG.E.U16 R8, desc[UR8][R174.64] ;  /* 0x00000008ae080981 */ /* 0x000ee2000c1e1500 */
[----:B------:R-:W-:Y:S02]  /*3a60*/  IADD3 R226, P2, PT, R227, R138, RZ ;  /* 0x0000008ae3e27210 */ /* 0x000fe40007f5e0ff */
[----:B------:R-:W-:Y:S01]  /*3a70*/  PRMT R42, RZ, 0x7610, R42 ;  /* 0x00007610ff2a7816 */ /* 0x000fe2000000002a */
[----:B------:R-:W3:Y:S01]  /*3a80*/  @P0 LDG.E.U16 R40, desc[UR8][R238.64] ;  /* 0x00000008ee280981 */ /* 0x000ee2000c1e1500 */
[----:B------:R-:W-:-:S02]  /*3a90*/  LEA.HI.X.SX32 R229, R43, R139, 0x1, P5 ;  /* 0x0000008b2be57211 */ /* 0x000fc400028f0eff */
[----:B------:R-:W-:Y:S02]  /*3aa0*/  PRMT R58, RZ, 0x7610, R58 ;  /* 0x00007610ff3a7816 */ /* 0x000fe4000000003a */
[----:B------:R-:W-:Y:S01]  /*3ab0*/  PRMT R12, RZ, 0x7610, R12 ;  /* 0x00007610ff0c7816 */ /* 0x000fe2000000000c */
[----:B------:R-:W3:Y:S01]  /*3ac0*/  @P0 LDG.E.U16 R42, desc[UR8][R236.64] ;  /* 0x00000008ec2a0981 */ /* 0x000ee2000c1e1500 */
[----:B------:R-:W-:Y:S02]  /*3ad0*/  IADD3 R220, P5, PT, R75, R138, RZ ;  /* 0x0000008a4bdc7210 */ /* 0x000fe40007fbe0ff */
[----:B------:R-:W-:Y:S02]  /*3ae0*/  PRMT R28, RZ, 0x7610, R28 ;  /* 0x00007610ff1c7816 */ /* 0x000fe4000000001c */
[----:B------:R-:W-:Y:S01]  /*3af0*/  PRMT R44, RZ, 0x7610, R44 ;  /* 0x00007610ff2c7816 */ /* 0x000fe2000000002c */
[----:B------:R-:W3:Y:S01]  /*3b00*/  @P0 LDG.E.U16 R12, desc[UR8][R90.64] ;  /* 0x000000085a0c0981 */ /* 0x000ee2000c1e1500 */
[----:B------:R-:W-:-:S02]  /*3b10*/  LEA.HI.X.SX32 R223, R49, R139, 0x1, P4 ;  /* 0x0000008b31df7211 */ /* 0x000fc400020f0eff */
        /* <DEDUP_REMOVED lines=9> */
[----:B------:R-:W-:Y:S01]  /*3bb0*/  PRMT R46, RZ, 0x7610, R46 ;  /* 0x00007610ff2e7816 */ /* 0x000fe2000000002e */
[----:B------:R-:W3:Y:S01]  /*3bc0*/  @P0 LDG.E.U16 R14, desc[UR8][R88.64] ;  /* 0x00000008580e0981 */ /* 0x000ee2000c1e1500 */
[----:B------:R-:W-:Y:S02]  /*3bd0*/  LEA.HI.X.SX32 R219, R53, R139, 0x1, P2 ;  /* 0x0000008b35db7211 */ /* 0x000fe400010f0eff */
[----:B------:R-:W-:Y:S01]  /*3be0*/  PRMT R62, RZ, 0x7610, R62 ;  /* 0x00007610ff3e7816 */ /* 0x000fe2000000003e */
[----:B------:R-:W3:Y:S01]  /*3bf0*/  @P0 LDG.E.U16 R58, desc[UR8][R220.64] ;  /* 0x00000008dc3a0981 */ /* 0x000ee2000c1e1500 */
[-C--:B------:R-:W-:Y:S02]  /*3c00*/  IADD3 R216, P3, PT, R77, R138.reuse, RZ ;  /* 0x0000008a4dd87210 */ /* 0x080fe40007f7e0ff */
[----:B------:R-:W-:Y:S01]  /*3c10*/  PRMT R16, RZ, 0x7610, R16 ;  /* 0x00007610ff107816 */ /* 0x000fe20000000010 */
[----:B------:R-:W3:Y:S01]  /*3c20*/  @P0 LDG.E.U16 R60, desc[UR8][R218.64] ;  /* 0x00000008da3c0981 */ /* 0x000ee2000c1e1500 */
[----:B------:R-:W-:-:S02]  /*3c30*/  IADD3 R214, P4, PT, R215, R138, RZ ;  /* 0x0000008ad7d67210 */ /* 0x000fc40007f9e0ff */
[----:B------:R-:W-:Y:S01]  /*3c40*/  PRMT R32, RZ, 0x7610, R32 ;  /* 0x00007610ff207816 */ /* 0x000fe20000000020 */
[----:B------:R-:W3:Y:S01]  /*3c50*/  @P0 LDG.E.U16 R30, desc[UR8][R248.64] ;  /* 0x00000008f81e0981 */ /* 0x000ee2000c1e1500 */
[-C--:B------:R-:W-:Y:S02]  /*3c60*/  LEA.HI.X.SX32 R217, R55, R139.reuse, 0x1, P3 ;  /* 0x0000008b37d97211 */ /* 0x080fe400018f0eff */
[----:B------:R-:W-:Y:S01]  /*3c70*/  PRMT R48, RZ, 0x7610, R48 ;  /* 0x00007610ff307816 */ /* 0x000fe20000000030 */
[----:B------:R-:W3:Y:S01]  /*3c80*/  @P0 LDG.E.U16 R46, desc[UR8][R232.64] ;  /* 0x00000008e82e0981 */ /* 0x000ee2000c1e1500 */
[----:B------:R-:W-:Y:S02]  /*3c90*/  PRMT R63, RZ, 0x7610, R63 ;  /* 0x00007610ff3f7816 */ /* 0x000fe4000000003f */
[----:B------:R-:W-:Y:S01]  /*3ca0*/  PRMT R18, RZ, 0x7610, R18 ;  /* 0x00007610ff127816 */ /* 0x000fe20000000012 */
[----:B------:R-:W3:Y:S01]  /*3cb0*/  @P0 LDG.E.U16 R62, desc[UR8][R216.64] ;  /* 0x00000008d83e0981 */ /* 0x000ee2000c1e1500 */
[----:B------:R-:W-:-:S02]  /*3cc0*/  LEA.HI.X.SX32 R215, R57, R139, 0x1, P4 ;  /* 0x0000008b39d77211 */ /* 0x000fc400020f0eff */
[----:B------:R-:W-:Y:S01]  /*3cd0*/  PRMT R34, RZ, 0x7610, R34 ;  /* 0x00007610ff227816 */ /* 0x000fe20000000022 */
[----:B------:R-:W3:Y:S01]  /*3ce0*/  @P0 LDG.E.U16 R16, desc[UR8][R86.64] ;  /* 0x0000000856100981 */ /* 0x000ee2000c1e1500 */
[-C--:B------:R-:W-:Y:S02]  /*3cf0*/  IADD3 R212, P5, PT, R79, R138.reuse, RZ ;  /* 0x0000008a4fd47210 */ /* 0x080fe40007fbe0ff */
[----:B------:R-:W-:Y:S01]  /*3d00*/  PRMT R50, RZ, 0x7610, R50 ;  /* 0x00007610ff327816 */ /* 0x000fe20000000032 */
[----:B------:R-:W3:Y:S01]  /*3d10*/  @P0 LDG.E.U16 R32, desc[UR8][R246.64] ;  /* 0x00000008f6200981 */ /* 0x000ee2000c1e1500 */
[----:B------:R-:W-:Y:S02]  /*3d20*/  PRMT R64, RZ, 0x7610, R64 ;  /* 0x00007610ff407816 */ /* 0x000fe40000000040 */
[----:B------:R-:W-:Y:S01]  /*3d30*/  PRMT R20, RZ, 0x7610, R20 ;  /* 0x00007610ff147816 */ /* 0x000fe20000000014 */
[----:B------:R-:W3:Y:S01]  /*3d40*/  @P0 LDG.E.U16 R48, desc[UR8][R230.64] ;  /* 0x00000008e6300981 */ /* 0x000ee2000c1e1500 */
[----:B------:R-:W-:-:S02]  /*3d50*/  IADD3 R210, P2, PT, R211, R138, RZ ;  /* 0x0000008ad3d27210 */ /* 0x000fc40007f5e0ff */
[----:B------:R-:W-:Y:S01]  /*3d60*/  PRMT R36, RZ, 0x7610, R36 ;  /* 0x00007610ff247816 */ /* 0x000fe20000000024 */
[----:B------:R-:W3:Y:S01]  /*3d70*/  @P0 LDG.E.U16 R63, desc[UR8][R214.64] ;  /* 0x00000008d63f0981 */ /* 0x000ee2000c1e1500 */
[----:B------:R-:W-:Y:S02]  /*3d80*/  LEA.HI.X.SX32 R213, R59, R139, 0x1, P5 ;  /* 0x0000008b3bd57211 */ /* 0x000fe400028f0eff */
[----:B------:R-:W-:Y:S01]  /*3d90*/  PRMT R52, RZ, 0x7610, R52 ;  /* 0x00007610ff347816 */ /* 0x000fe20000000034 */
[----:B------:R-:W3:Y:S01]  /*3da0*/  @P0 LDG.E.U16 R18, desc[UR8][R84.64] ;  /* 0x0000000854120981 */ /* 0x000ee2000c1e1500 */
[----:B------:R-:W-:Y:S01]  /*3db0*/  PRMT R65, RZ, 0x7610, R65 ;  /* 0x00007610ff417816 */ /* 0x000fe20000000041 */
[----:B------:R-:W-:-:S04]  /*3dc0*/  @!UP1 UIADD3 UR14, UPT, UPT, -UR16, 0x100000, URZ ;  /* 0x00100000100e9890 */ /* 0x000fc8000fffe1ff */
[----:B------:R-:W-:Y:S02]  /*3dd0*/  @!UP1 USHF.L.U32 UR15, UR14, 0xb, URZ ;  /* 0x0000000b0e0f9899 */ /* 0x000fe400080006ff */
[----:B------:R-:W-:Y:S01]  /*3de0*/  @!UP1 USHF.L.U32 UR14, UR14, 0x1, URZ ;  /* 0x000000010e0e9899 */ /* 0x000fe200080006ff */
[----:B------:R-:W3:Y:S01]  /*3df0*/  @P0 LDG.E.U16 R34, desc[UR8][R244.64] ;  /* 0x00000008f4220981 */ /* 0x000ee2000c1e1500 */
[----:B------:R-:W-:Y:S01]  /*3e00*/  LEA.HI.X.SX32 R211, R61, R139, 0x1, P2 ;  /* 0x0000008b3dd37211 */ /* 0x000fe200010f0eff */
[----:B------:R-:W-:Y:S01]  /*3e10*/  VOTEU.ALL UP2, P6 ;  /* 0x0000000000ff7886 */ /* 0x000fe20003040000 */
[C---:B------:R-:W-:Y:S01]  /*3e20*/  LOP3.LUT R0, R147.reuse, 0x1f, RZ, 0xc0, !PT ;  /* 0x0000001f93007812 */ /* 0x040fe200078ec0ff */
[----:B------:R-:W3:Y:S01]  /*3e30*/  @P0 LDG.E.U16 R50, desc[UR8][R228.64] ;  /* 0x00000008e4320981 */ /* 0x000ee2000c1e1500 */
[C---:B------:R-:W-:Y:S01]  /*3e40*/  LOP3.LUT R2, R147.reuse, 0x6f, RZ, 0xc0, !PT ;  /* 0x0000006f93027812 */ /* 0x040fe200078ec0ff */
[----:B------:R-:W1:Y:S02]  /*3e50*/  LDC R23, c[0x0][0x3d8] ;  /* 0x0000f600ff177b82 */ /* 0x000e640000000800 */
[----:B------:R-:W3:Y:S04]  /*3e60*/  @P0 LDG.E.U16 R64, desc[UR8][R212.64] ;  /* 0x00000008d4400981 */ /* 0x000ee8000c1e1500 */
[----:B------:R-:W3:Y:S01]  /*3e70*/  @P0 LDG.E.U16 R20, desc[UR8][R82.64] ;  /* 0x0000000852140981 */ /* 0x000ee2000c1e1500 */
[C---:B------:R-:W-:Y:S01]  /*3e80*/  LOP3.LUT R5, R147.reuse, 0x80, RZ, 0xc0, !PT ;  /* 0x0000008093057812 */ /* 0x040fe200078ec0ff */
[----:B------:R-:W1:Y:S02]  /*3e90*/  LDC R29, c[0x0][0x3d8] ;  /* 0x0000f600ff1d7b82 */ /* 0x000e640000000800 */
[----:B------:R-:W3:Y:S04]  /*3ea0*/  @P0 LDG.E.U16 R36, desc[UR8][R242.64] ;  /* 0x00000008f2240981 */ /* 0x000ee8000c1e1500 */
[----:B------:R-:W3:Y:S01]  /*3eb0*/  @P0 LDG.E.U16 R52, desc[UR8][R226.64] ;  /* 0x00000008e2340981 */ /* 0x000ee2000c1e1500 */
[C---:B------:R-:W-:Y:S01]  /*3ec0*/  LOP3.LUT R9, R147.reuse, 0x10, RZ, 0xc0, !PT ;  /* 0x0000001093097812 */ /* 0x040fe200078ec0ff */
[----:B------:R-:W-:Y:S01]  /*3ed0*/  UIADD3 UR17, UPT, UPT, UR33, 0x58, URZ ;  /* 0x0000005821117890 */ /* 0x000fe2000fffe0ff */
[----:B------:R-:W2:Y:S01]  /*3ee0*/  LDC R31, c[0x0][0x3d8] ;  /* 0x0000f600ff1f7b82 */ /* 0x000ea20000000800 */
[----:B------:R-:W3:Y:S01]  /*3ef0*/  @P0 LDG.E.U16 R65, desc[UR8][R210.64] ;  /* 0x00000008d2410981 */ /* 0x000ee2000c1e1500 */
[----:B------:R-:W-:Y:S01]  /*3f00*/  IMAD R4, R0, UR39, RZ ;  /* 0x0000002700047c24 */ /* 0x000fe2000f8e02ff */
[----:B------:R-:W-:Y:S01]  /*3f10*/  LOP3.LUT R0, R147, 0xc0, RZ, 0xc0, !PT ;  /* 0x000000c093007812 */ /* 0x000fe200078ec0ff */
[----:B0-----:R-:W-:Y:S01]  /*3f20*/  UIMAD UR12, UR11, UR12, URZ ;  /* 0x0000000c0b0c72a4 */ /* 0x001fe2000f8e02ff */
[----:B------:R-:W-:Y:S01]  /*3f30*/  LEA.HI R2, R5, R2, RZ, 0x1d ;  /* 0x0000000205027211 */ /* 0x000fe200078fe8ff */
[----:B------:R-:W-:Y:S02]  /*3f40*/  STL.64 [R1+0x38], R90 ;  /* 0x0000385a01007387 */ /* 0x000fe40000100a00 */
[----:B------:R-:W-:Y:S01]  /*3f50*/  IMAD R137, R0, 0x40, R137 ;  /* 0x0000004000897824 */ /* 0x000fe200078e0289 */
[----:B------:R-:W-:Y:S01]  /*3f60*/  USHF.L.U32 UR7, UR12, 0x1, URZ ;  /* 0x000000010c077899 */ /* 0x000fe200080006ff */
[C---:B------:R-:W-:Y:S01]  /*3f70*/  IMAD.SHL.U32 R5, R4.reuse, 0x2, RZ ;  /* 0x0000000204057824 */ /* 0x040fe200078e00ff */
[----:B------:R0:W0:Y:S01]  /*3f80*/  @!UP2 SYNCS.EXCH.64 URZ, [UR4+0x1c008], UR14 ;  /* 0x01c0080e04ffa5b2 */ /* 0x0000220008000100 */
[----:B------:R-:W-:Y:S01]  /*3f90*/  IMAD.IADD R136, R3, 0x1, R2 ;  /* 0x0000000103887824 */ /* 0x000fe200078e0202 */
[C---:B------:R-:W-:Y:S01]  /*3fa0*/  LOP3.LUT R13, R137.reuse, 0x10, RZ, 0x3c, !PT ;  /* 0x00000010890d7812 */ /* 0x040fe200078e3cff */
[----:B------:R-:W-:Y:S01]  /*3fb0*/  STL.64 [R1+0x30], R88 ;  /* 0x0000305801007387 */ /* 0x000fe20000100a00 */
[----:B------:R-:W-:Y:S01]  /*3fc0*/  LOP3.LUT R11, R137, 0x20, RZ, 0x3c, !PT ;  /* 0x00000020890b7812 */ /* 0x000fe200078e3cff */
[----:B------:R-:W-:Y:S01]  /*3fd0*/  IMAD.HI R2, R4, 0x2, RZ ;  /* 0x0000000204027827 */ /* 0x000fe200078e02ff */
[----:B------:R-:W-:Y:S01]  /*3fe0*/  IADD3 R148, P2, P3, R5, UR7, R148 ;  /* 0x0000000705947c10 */ /* 0x000fe2000fb5e094 */
[----:B------:R-:W-:Y:S01]  /*3ff0*/  UIMAD.WIDE UR12, UR12, 0x2, URZ ;  /* 0x000000020c0c78a5 */ /* 0x000fe2000f8e02ff */
[----:B------:R-:W-:Y:S01]  /*4000*/  LOP3.LUT R5, R9, 0x3, RZ, 0xfc, !PT ;  /* 0x0000000309057812 */ /* 0x000fe200078efcff */
[----:B------:R-:W-:Y:S01]  /*4010*/  STL.64 [R1+0x28], R86 ;  /* 0x0000285601007387 */ /* 0x000fe20000100a00 */
[----:B------:R-:W-:-:S02]  /*4020*/  LOP3.LUT R4, R137, 0x30, RZ, 0x3c, !PT ;  /* 0x0000003089047812 */ /* 0x000fc400078e3cff */
[----:B------:R-:W-:Y:S01]  /*4030*/  LOP3.LUT R7, R9, 0x2, RZ, 0xfc, !PT ;  /* 0x0000000209077812 */ /* 0x000fe200078efcff */
[----:B------:R-:W-:Y:S01]  /*4040*/  UIADD3 UR7, UPT, UPT, UR33, 0x18, URZ ;  /* 0x0000001821077890 */ /* 0x000fe2000fffe0ff */
[----:B------:R-:W-:Y:S01]  /*4050*/  ISETP.GE.AND P1, PT, R136, R5, PT ;  /* 0x000000058800720c */ /* 0x000fe20003f26270 */
[----:B------:R-:W-:Y:S01]  /*4060*/  STL.64 [R1+0x20], R84 ;  /* 0x0000205401007387 */ /* 0x000fe20000100a00 */
[----:B------:R-:W-:Y:S02]  /*4070*/  LOP3.LUT R5, R137, 0x40, RZ, 0x3c, !PT ;  /* 0x0000004089057812 */ /* 0x000fe400078e3cff */
[----:B------:R-:W-:Y:S01]  /*4080*/  LOP3.LUT R33, R9, 0x4, RZ, 0xfc, !PT ;  /* 0x0000000409217812 */ /* 0x000fe200078efcff */
[----:B------:R-:W-:Y:S01]  /*4090*/  STL.64 [R1+0x18], R82 ;  /* 0x0000185201007387 */ /* 0x000fe20000100a00 */
[----:B------:R-:W-:Y:S01]  /*40a0*/  IADD3.X R2, PT, PT, R2, UR13, R149, P2, P3 ;  /* 0x0000000d02027c10 */ /* 0x000fe200097e6495 */
[----:B------:R-:W2:Y:S01]  /*40b0*/  LDCU UR13, c[0x0][0x3d8] ;  /* 0x00007b00ff0d77ac */ /* 0x000ea20008000800 */
[----:B------:R-:W-:Y:S01]  /*40c0*/  ISETP.GE.AND P5, PT, R136, R7, PT ;  /* 0x000000078800720c */ /* 0x000fe20003fa6270 */
[----:B------:R-:W-:Y:S01]  /*40d0*/  IMAD.U32 R7, RZ, RZ, UR4 ;  /* 0x00000004ff077e24 */ /* 0x000fe2000f8e00ff */
[----:B------:R-:W-:Y:S01]  /*40e0*/  STL.64 [R1+0x10], R102 ;  /* 0x0000106601007387 */ /* 0x000fe20000100a00 */
[----:B0-----:R-:W-:Y:S01]  /*40f0*/  UIADD3 UR15, UPT, UPT, UR33, 0x38, URZ ;  /* 0x00000038210f7890 */ /* 0x001fe2000fffe0ff */
[----:B-1----:R-:W-:Y:S01]  /*4100*/  IMAD R23, R23, UR17, RZ ;  /* 0x0000001117177c24 */ /* 0x002fe2000f8e02ff */
[----:B------:R-:W-:Y:S01]  /*4110*/  UIADD3 UR18, UPT, UPT, UR33, 0x78, URZ ;  /* 0x0000007821127890 */ /* 0x000fe2000fffe0ff */
[----:B------:R-:W-:Y:S01]  /*4120*/  STL.64 [R1+0x8], R100 ;  /* 0x0000086401007387 */ /* 0x000fe20000100a00 */
[----:B------:R-:W-:Y:S01]  /*4130*/  VIADD R134, R7, 0x14000 ;  /* 0x0001400007867836 */ /* 0x000fe20000000000 */
[----:B------:R-:W0:Y:S02]  /*4140*/  LDCU UR11, c[0x0][0x3a8] ;  /* 0x00007500ff0b77ac */ /* 0x000e240008000800 */
[----:B------:R-:W-:Y:S04]  /*4150*/  STL.64 [R1], R94 ;  /* 0x0000005e01007387 */ /* 0x000fe80000100a00 */
[----:B------:R-:W-:Y:S01]  /*4160*/  STL [R1+0x68], R7 ;  /* 0x0000680701007387 */ /* 0x000fe20000100800 */
[----:B------:R-:W-:-:S04]  /*4170*/  @!UP1 UIADD3 UR16, UPT, UPT, -UR16, 0x100000, URZ ;  /* 0x0010000010109890 */ /* 0x000fc8000fffe1ff */
[----:B------:R-:W-:Y:S02]  /*4180*/  @!UP1 USHF.L.U32 UR17, UR16, 0xb, URZ ;  /* 0x0000000b10119899 */ /* 0x000fe400080006ff */
[----:B------:R-:W-:Y:S01]  /*4190*/  @!UP1 USHF.L.U32 UR16, UR16, 0x1, URZ ;  /* 0x0000000110109899 */ /* 0x000fe200080006ff */
[----:B------:R-:W-:Y:S01]  /*41a0*/  VOTEU.ALL UP2, P6 ;  /* 0x0000000000ff7886 */ /* 0x000fe20003040000 */
[----:B------:R-:W-:Y:S01]  /*41b0*/  UIADD3 UR12, UPT, UPT, UR33, 0x98, URZ ;  /* 0x00000098210c7890 */ /* 0x000fe2000fffe0ff */
[----:B------:R-:W-:Y:S01]  /*41c0*/  IMAD R29, R29, UR18, RZ ;  /* 0x000000121d1d7c24 */ /* 0x000fe2000f8e02ff */
[----:B------:R-:W-:Y:S01]  /*41d0*/  UIADD3 UR14, UPT, UPT, UR33, 0xd8, URZ ;  /* 0x000000d8210e7890 */ /* 0x000fe2000fffe0ff */
[----:B--2---:R1:W-:Y:S04]  /*41e0*/  STS.U16 [R137+UR4+0x10000], R6 ;  /* 0x0100000689007988 */ /* 0x0043e80008000404 */
[----:B----4-:R2:W-:Y:S04]  /*41f0*/  STS.U16 [R137+UR4+0x10400], R22 ;  /* 0x0104001689007988 */ /* 0x0105e80008000404 */
[----:B------:R-:W-:Y:S01]  /*4200*/  STS.U16 [R137+UR4+0x10800], R38 ;  /* 0x0108002689007988 */ /* 0x000fe20008000404 */
[----:B-1----:R-:W1:Y:S08]  /*4210*/  LDC R6, c[0x0][0x3d8] ;  /* 0x0000f600ff067b82 */ /* 0x002e700000000800 */
[----:B--2---:R-:W2:Y:S01]  /*4220*/  LDC R22, c[0x0][0x3d8] ;  /* 0x0000f600ff167b82 */ /* 0x004ea20000000800 */
[----:B---3--:R-:W-:Y:S04]  /*4230*/  STS.U16 [R137+UR4+0x10c00], R54 ;  /* 0x010c003689007988 */ /* 0x008fe80008000404 */
[----:B------:R3:W-:Y:S04]  /*4240*/  STS.U16 [R13+UR4+0x10080], R8 ;  /* 0x010080080d007988 */ /* 0x0007e80008000404 */
[----:B------:R4:W-:Y:S04]  /*4250*/  STS.U16 [R13+UR4+0x10480], R24 ;  /* 0x010480180d007988 */ /* 0x0009e80008000404 */
[----:B------:R-:W-:Y:S01]  /*4260*/  STS.U16 [R13+UR4+0x10880], R40 ;  /* 0x010880280d007988 */ /* 0x000fe20008000404 */
[----:B---3--:R-:W3:Y:S08]  /*4270*/  LDC R8, c[0x0][0x3d8] ;  /* 0x0000f600ff087b82 */ /* 0x008ef00000000800 */
[----:B----4-:R-:W4:Y:S01]  /*4280*/  LDC R24, c[0x0][0x3d8] ;  /* 0x0000f600ff187b82 */ /* 0x010f220000000800 */
[----:B------:R0:W-:Y:S04]  /*4290*/  STS.U16 [R13+UR4+0x10c80], R56 ;  /* 0x010c80380d007988 */ /* 0x0001e80008000404 */
[----:B------:R1:W-:Y:S04]  /*42a0*/  STS.U16 [R11+UR4+0x10100], R10 ;  /* 0x0101000a0b007988 */ /* 0x0003e80008000404 */
[----:B------:R-:W-:Y:S01]  /*42b0*/  STS.U16 [R11+UR4+0x10500], R26 ;  /* 0x0105001a0b007988 */ /* 0x000fe20008000404 */
[----:B0-----:R-:W0:Y:S03]  /*42c0*/  LDC R13, c[0x0][0x3d8] ;  /* 0x0000f600ff0d7b82 */ /* 0x001e260000000800 */
[----:B------:R-:W-:Y:S04]  /*42d0*/  STS.U16 [R11+UR4+0x10900], R42 ;  /* 0x0109002a0b007988 */ /* 0x000fe80008000404 */
[----:B------:R2:W-:Y:S01]  /*42e0*/  STS.U16 [R11+UR4+0x10d00], R58 ;  /* 0x010d003a0b007988 */ /* 0x0005e20008000404 */
[----:B-1----:R-:W1:Y:S03]  /*42f0*/  LDC R10, c[0x0][0x3d8] ;  /* 0x0000f600ff0a7b82 */ /* 0x002e660000000800 */
[----:B------:R2:W-:Y:S04]  /*4300*/  STS.U16 [R4+UR4+0x10180], R12 ;  /* 0x0101800c04007988 */ /* 0x0005e80008000404 */
[----:B------:R-:W-:Y:S01]  /*4310*/  STS.U16 [R4+UR4+0x10580], R28 ;  /* 0x0105801c04007988 */ /* 0x000fe20008000404 */
[----:B--2---:R-:W2:Y:S03]  /*4320*/  LDC R11, c[0x0][0x3d8] ;  /* 0x0000f600ff0b7b82 */ /* 0x004ea60000000800 */
[----:B------:R-:W-:Y:S04]  /*4330*/  STS.U16 [R4+UR4+0x10980], R44 ;  /* 0x0109802c04007988 */ /* 0x000fe80008000404 */
[----:B------:R4:W-:Y:S01]  /*4340*/  STS.U16 [R4+UR4+0x10d80], R60 ;  /* 0x010d803c04007988 */ /* 0x0009e20008000404 */
[----:B------:R-:W1:Y:S03]  /*4350*/  LDC R12, c[0x0][0x3d8] ;  /* 0x0000f600ff0c7b82 */ /* 0x000e660000000800 */
[----:B------:R0:W-:Y:S04]  /*4360*/  STS.U16 [R5+UR4+0x10200], R14 ;  /* 0x0102000e05007988 */ /* 0x0001e80008000404 */
[----:B------:R-:W-:Y:S01]  /*4370*/  STS.U16 [R5+UR4+0x10600], R30 ;  /* 0x0106001e05007988 */ /* 0x000fe20008000404 */
[----:B----4-:R-:W-:Y:S01]  /*4380*/  LOP3.LUT R4, R137, 0x50, RZ, 0x3c, !PT ;  /* 0x0000005089047812 */ /* 0x010fe200078e3cff */
[----:B0-----:R-:W-:-:S02]  /*4390*/  IMAD R13, R13, UR15, RZ ;  /* 0x0000000f0d0d7c24 */ /* 0x001fc4000f8e02ff */
[----:B------:R-:W-:Y:S01]  /*43a0*/  STS.U16 [R5+UR4+0x10a00], R46 ;  /* 0x010a002e05007988 */ /* 0x000fe20008000404 */
[----:B------:R-:W0:Y:S03]  /*43b0*/  LDC R26, c[0x0][0x3d8] ;  /* 0x0000f600ff1a7b82 */ /* 0x000e260000000800 */
[----:B------:R4:W-:Y:S04]  /*43c0*/  STS.U16 [R5+UR4+0x10e00], R62 ;  /* 0x010e003e05007988 */ /* 0x0009e80008000404 */
[----:B------:R2:W-:Y:S01]  /*43d0*/  STS.U16 [R4+UR4+0x10280], R16 ;  /* 0x0102801004007988 */ /* 0x0005e20008000404 */
[----:B------:R-:W0:Y:S03]  /*43e0*/  LDC R14, c[0x0][0x3d8] ;  /* 0x0000f600ff0e7b82 */ /* 0x000e260000000800 */
[----:B------:R-:W-:Y:S01]  /*43f0*/  STS.U16 [R4+UR4+0x10680], R32 ;  /* 0x0106802004007988 */ /* 0x000fe20008000404 */
[----:B----4-:R-:W-:-:S03]  /*4400*/  LOP3.LUT R5, R137, 0x60, RZ, 0x3c, !PT ;  /* 0x0000006089057812 */ /* 0x010fc600078e3cff */
[----:B------:R-:W-:Y:S01]  /*4410*/  STS.U16 [R4+UR4+0x10a80], R48 ;  /* 0x010a803004007988 */ /* 0x000fe20008000404 */
[----:B--2---:R-:W-:Y:S01]  /*4420*/  IMAD R11, R11, UR7, RZ ;  /* 0x000000070b0b7c24 */ /* 0x004fe2000f8e02ff */
[----:B------:R-:W2:Y:S02]  /*4430*/  LDC R16, c[0x0][0x3d8] ;  /* 0x0000f600ff107b82 */ /* 0x000ea40000000800 */
[----:B------:R4:W-:Y:S04]  /*4440*/  STS.U16 [R4+UR4+0x10e80], R63 ;  /* 0x010e803f04007988 */ /* 0x0009e80008000404 */
[----:B------:R1:W-:Y:S02]  /*4450*/  STS.U16 [R5+UR4+0x10300], R18 ;  /* 0x0103001205007988 */ /* 0x0003e40008000404 */
[----:B------:R-:W0:Y:S02]  /*4460*/  LDC R28, c[0x0][0x3d8] ;  /* 0x0000f600ff1c7b82 */ /* 0x000e240000000800 */
[----:B------:R-:W-:Y:S01]  /*4470*/  STS.U16 [R5+UR4+0x10700], R34 ;  /* 0x0107002205007988 */ /* 0x000fe20008000404 */
[----:B----4-:R-:W-:-:S03]  /*4480*/  LOP3.LUT R4, R137, 0x70, RZ, 0x3c, !PT ;  /* 0x0000007089047812 */ /* 0x010fc600078e3cff */
[----:B------:R-:W-:Y:S01]  /*4490*/  STS.U16 [R5+UR4+0x10b00], R50 ;  /* 0x010b003205007988 */ /* 0x000fe20008000404 */
[----:B------:R-:W-:Y:S01]  /*44a0*/  UIADD3 UR7, UPT, UPT, UR5, 0x100, URZ ;  /* 0x0000010005077890 */ /* 0x000fe2000fffe0ff */
[----:B-1----:R-:W1:Y:S02]  /*44b0*/  LDC R18, c[0x0][0x3d8] ;  /* 0x0000f600ff127b82 */ /* 0x002e640000000800 */
[----:B------:R-:W-:Y:S04]  /*44c0*/  STS.U16 [R5+UR4+0x10f00], R64 ;  /* 0x010f004005007988 */ /* 0x000fe80008000404 */
[----:B------:R4:W-:Y:S02]  /*44d0*/  STS.U16 [R4+UR4+0x10380], R20 ;  /* 0x0103801404007988 */ /* 0x0009e40008000404 */
[----:B------:R-:W0:Y:S02]  /*44e0*/  LDC R30, c[0x0][0x3d8] ;  /* 0x0000f600ff1e7b82 */ /* 0x000e240000000800 */
[----:B------:R-:W-:Y:S04]  /*44f0*/  STS.U16 [R4+UR4+0x10780], R36 ;  /* 0x0107802404007988 */ /* 0x000fe80008000404 */
[----:B------:R-:W-:Y:S01]  /*4500*/  STS.U16 [R4+UR4+0x10b80], R52 ;  /* 0x010b803404007988 */ /* 0x000fe20008000404 */
[----:B------:R-:W-:Y:S01]  /*4510*/  UIADD3 UR15, UPT, UPT, UR10, UR7, URZ ;  /* 0x000000070a0f7290 */ /* 0x000fe2000fffe0ff */
[----:B----4-:R-:W4:Y:S02]  /*4520*/  LDC R20, c[0x0][0x3d8] ;  /* 0x0000f600ff147b82 */ /* 0x010f240000000800 */
[----:B------:R3:W-:Y:S01]  /*4530*/  STS.U16 [R4+UR4+0x10f80], R65 ;  /* 0x010f804104007988 */ /* 0x0007e20008000404 */
[----:B------:R-:W-:Y:S01]  /*4540*/  ULEA UR15, UR77, UR15, 0x12 ;  /* 0x0000000f4d0f7291 */ /* 0x000fe2000f8e90ff */
[----:B------:R-:W-:Y:S01]  /*4550*/  LEA R206, P3, R11, R148, 0x1 ;  /* 0x000000940bce7211 */ /* 0x000fe200078608ff */
[----:B------:R3:W-:Y:S06]  /*4560*/  MEMBAR.ALL.CTA ;  /* 0x0000000000007992 */ /* 0x0007ec0000008000 */
[----:B---3--:R-:W-:Y:S01]  /*4570*/  FENCE.VIEW.ASYNC.S ;  /* 0x00000000000073c6 */ /* 0x008fe20000000000 */
[----:B------:R-:W-:-:S03]  /*4580*/  SHF.R.U32.HI R4, RZ, 0x5, R147 ;  /* 0x00000005ff047819 */ /* 0x000fc60000011693 */
[----:B------:R-:W3:Y:S02]  /*4590*/  FENCE.VIEW.ASYNC.S ;  /* 0x00000000000073c6 */ /* 0x000ee40000000000 */
[----:B---3--:R3:W0:Y:S01]  /*45a0*/  @!UP2 SYNCS.EXCH.64 URZ, [UR4+0x14000], UR16 ;  /* 0x0140001004ffa5b2 */ /* 0x0086220008000100 */
[----:B------:R-:W-:-:S05]  /*45b0*/  SGXT.U32 R4, R4, 0x3 ;  /* 0x000000030404781a */ /* 0x000fca0000000000 */
[----:B------:R-:W-:-:S04]  /*45c0*/  IMAD R5, R4, UR13, RZ ;  /* 0x0000000d04057c24 */ /* 0x000fc8000f8e02ff */
[----:B------:R-:W-:Y:S01]  /*45d0*/  IMAD R7, R6, 0x8, R5 ;  /* 0x0000000806077824 */ /* 0x000fe200078e0205 */
[----:B0-----:R-:W-:Y:S01]  /*45e0*/  BAR.SYNC.DEFER_BLOCKING 0x0 ;  /* 0x0000000000007b1d */ /* 0x001fe20000010000 */
[----:B------:R-:W-:-:S03]  /*45f0*/  LEA R36, P2, R5, R148, 0x1 ;  /* 0x0000009405247211 */ /* 0x000fc600078408ff */
[----:B------:R-:W-:Y:S02]  /*4600*/  LEA R9, R8, R7, 0x3 ;  /* 0x0000000708097211 */ /* 0x000fe400078e18ff */
[----:B------:R-:W-:Y:S02]  /*4610*/  LEA R34, P4, R7, R148, 0x1 ;  /* 0x0000009407227211 */ /* 0x000fe400078808ff */
[-C--:B------:R-:W-:Y:S01]  /*4620*/  LEA.HI.X.SX32 R37, R5, R2.reuse, 0x1, P2 ;  /* 0x0000000205257211 */ /* 0x080fe200010f0eff */
[----:B------:R-:W-:Y:S01]  /*4630*/  IMAD R5, R10, 0x10, R9 ;  /* 0x000000100a057824 */ /* 0x000fe200078e0209 */
[----:B------:R-:W-:Y:S01]  /*4640*/  LEA.HI.X.SX32 R35, R7, R2, 0x1, P4 ;  /* 0x0000000207237211 */ /* 0x000fe200020f0eff */
[----:B------:R-:W-:Y:S01]  /*4650*/  IMAD.U32 R4, RZ, RZ, UR15 ;  /* 0x0000000fff047e24 */ /* 0x000fe2000f8e00ff */
[----:B------:R-:W-:Y:S01]  /*4660*/  LEA R208, P4, R9, R148, 0x1 ;  /* 0x0000009409d07211 */ /* 0x000fe200078808ff */
[----:B------:R-:W-:Y:S01]  /*4670*/  IMAD R7, R12, 0x8, R5 ;  /* 0x000000080c077824 */ /* 0x000fe200078e0205 */
[----:B------:R3:W-:Y:S01]  /*4680*/  STL.64 [R1+0x50], R36 ;  /* 0x0000502401007387 */ /* 0x0007e20000100a00 */
[----:B------:R-:W-:-:S02]  /*4690*/  LEA.HI.X.SX32 R207, R11, R2, 0x1, P3 ;  /* 0x000000020bcf7211 */ /* 0x000fc400018f0eff */
[----:B------:R-:W-:Y:S01]  /*46a0*/  LEA.HI.X.SX32 R209, R9, R2, 0x1, P4 ;  /* 0x0000000209d17211 */ /* 0x000fe200020f0eff */
[----:B------:R3:W-:Y:S01]  /*46b0*/  STL.64 [R1+0x48], R34 ;  /* 0x0000482201007387 */ /* 0x0007e20000100a00 */
[-C--:B------:R-:W-:Y:S01]  /*46c0*/  LEA R204, P4, R5, R148.reuse, 0x1 ;  /* 0x0000009405cc7211 */ /* 0x080fe200078808ff */
[----:B------:R-:W-:Y:S01]  /*46d0*/  IMAD R9, R14, 0x8, R7 ;  /* 0x000000080e097824 */ /* 0x000fe200078e0207 */
[----:B------:R-:W-:Y:S01]  /*46e0*/  LEA R202, P3, R7, R148, 0x1 ;  /* 0x0000009407ca7211 */ /* 0x000fe200078608ff */
[----:B------:R3:W-:Y:S01]  /*46f0*/  STL [R1+0x64], R4 ;  /* 0x0000640401007387 */ /* 0x0007e20000100800 */
[----:B------:R-:W-:Y:S02]  /*4700*/  ISETP.EQ.U32.AND P2, PT, RZ, UR33, P0 ;  /* 0x00000021ff007c0c */ /* 0x000fe40008742070 */
[-C--:B------:R-:W-:Y:S01]  /*4710*/  LEA.HI.X.SX32 R205, R5, R2.reuse, 0x1, P4 ;  /* 0x0000000205cd7211 */ /* 0x080fe200020f0eff */
[----:B--2---:R-:W-:Y:S01]  /*4720*/  IMAD R5, R16, 0x10, R9 ;  /* 0x0000001010057824 */ /* 0x004fe200078e0209 */
[----:B------:R-:W-:-:S02]  /*4730*/  LEA.HI.X.SX32 R203, R7, R2, 0x1, P3 ;  /* 0x0000000207cb7211 */ /* 0x000fc400018f0eff */
[----:B------:R-:W-:Y:S01]  /*4740*/  LEA R198, P3, R13, R148, 0x1 ;  /* 0x000000940dc67211 */ /* 0x000fe200078608ff */
[----:B-1----:R-:W-:-:S03]  /*4750*/  IMAD R7, R18, 0x8, R5 ;  /* 0x0000000812077824 */ /* 0x002fc600078e0205 */
[----:B------:R-:W-:Y:S02]  /*4760*/  LEA.HI.X.SX32 R199, R13, R2, 0x1, P3 ;  /* 0x000000020dc77211 */ /* 0x000fe400018f0eff */
[-C--:B------:R-:W-:Y:S02]  /*4770*/  LEA R196, P3, R5, R148.reuse, 0x1 ;  /* 0x0000009405c47211 */ /* 0x080fe400078608ff */
[----:B------:R-:W-:Y:S02]  /*4780*/  LEA R200, P4, R9, R148, 0x1 ;  /* 0x0000009409c87211 */ /* 0x000fe400078808ff */
[----:B------:R-:W-:Y:S02]  /*4790*/  LEA.HI.X.SX32 R197, R5, R2, 0x1, P3 ;  /* 0x0000000205c57211 */ /* 0x000fe400018f0eff */
[----:B----4-:R-:W-:Y:S01]  /*47a0*/  LEA R21, R20, R7, 0x3 ;  /* 0x0000000714157211 */ /* 0x010fe200078e18ff */
[----:B------:R-:W-:Y:S01]  /*47b0*/  UIADD3 UR13, UPT, UPT, UR33, 0xb8, URZ ;  /* 0x000000b8210d7890 */ /* 0x000fe2000fffe0ff */
[----:B------:R-:W-:-:S02]  /*47c0*/  LEA R194, P3, R7, R148, 0x1 ;  /* 0x0000009407c27211 */ /* 0x000fc400078608ff */
[----:B------:R-:W-:Y:S01]  /*47d0*/  LEA.HI.X.SX32 R201, R9, R2, 0x1, P4 ;  /* 0x0000000209c97211 */ /* 0x000fe200020f0eff */
[----:B------:R-:W-:Y:S01]  /*47e0*/  IMAD R25, R22, 0x10, R21 ;  /* 0x0000001016197824 */ /* 0x000fe200078e0215 */
[----:B------:R-:W-:Y:S02]  /*47f0*/  LEA R190, P4, R23, R148, 0x1 ;  /* 0x0000009417be7211 */ /* 0x000fe400078808ff */
[----:B------:R-:W-:Y:S01]  /*4800*/  LEA.HI.X.SX32 R195, R7, R2, 0x1, P3 ;  /* 0x0000000207c37211 */ /* 0x000fe200018f0eff */
[----:B---3--:R-:W-:Y:S10]  /*4810*/  @!P2 BRA `(.L_x_6) ;  /* 0x000000040068a947 */ /* 0x008ff40003800000 */
[----:B------:R-:W-:Y:S01]  /*4820*/  USHF.R.U32.HI UR52, URZ, 0x4, UR4 ;  /* 0x00000004ff347899 */ /* 0x000fe20008011604 */
[----:B------:R-:W-:Y:S01]  /*4830*/  IMAD.MOV.U32 R135, RZ, RZ, RZ ;  /* 0x000000ffff877224 */ /* 0x000fe200078e00ff */
[----:B------:R-:W-:Y:S02]  /*4840*/  UIADD3 UR20, UPT, UPT, UR4, 0x10000, URZ ;  /* 0x0001000004147890 */ /* 0x000fe4000fffe0ff */
[----:B------:R-:W-:Y:S02]  /*4850*/  USGXT.U32 UR52, UR52, 0xe ;  /* 0x0000000e3434789a */ /* 0x000fe40008000000 */
[----:B------:R-:W-:Y:S02]  /*4860*/  USHF.R.U32.HI UR50, URZ, 0x4, UR20 ;  /* 0x00000004ff327899 */ /* 0x000fe40008011614 */
[----:B------:R-:W-:Y:S02]  /*4870*/  UIADD3 UR20, UP2, UPT, UR52, 0x8000080, URZ ;  /* 0x0800008034147890 */ /* 0x000fe4000ff5e0ff */
[----:B------:R-:W-:Y:S01]  /*4880*/  USGXT.U32 UR50, UR50, 0xe ;  /* 0x0000000e3232789a */ /* 0x000fe20008000000 */
[----:B------:R-:W-:Y:S01]  /*4890*/  UMOV UR15, URZ ;  /* 0x000000ff000f7c82 */ /* 0x000fe20008000000 */
[----:B------:R-:W-:Y:S01]  /*48a0*/  UMOV UR27, URZ ;  /* 0x000000ff001b7c82 */ /* 0x000fe20008000000 */
[----:B------:R-:W-:-:S02]  /*48b0*/  UIADD3.X UR21, UPT, UPT, UR15, 0x40004040, URZ, UP2, !UPT ;  /* 0x400040400f157890 */ /* 0x000fc400097fe4ff */
[----:B------:R-:W-:Y:S02]  /*48c0*/  UIADD3 UR26, UP2, UPT, UR50, 0x2, URZ ;  /* 0x00000002321a7890 */ /* 0x000fe4000ff5e0ff */
[----:B------:R-:W-:Y:S02]  /*48d0*/  ULOP3.LUT UR52, UR52, 0x8000000, URZ, 0xfc, !UPT ;  /* 0x0800000034347892 */ /* 0x000fe4000f8efcff */
[----:B------:R-:W-:Y:S01]  /*48e0*/  UIADD3.X UR27, UPT, UPT, UR27, 0x40004040, URZ, UP2, !UPT ;  /* 0x400040401b1b7890 */ /* 0x000fe200097fe4ff */
[----:B------:R-:W-:Y:S01]  /*48f0*/  ELECT P3, URZ, PT ;  /* 0x0000000000ff782f */ /* 0x000fe20003860000 */
[----:B------:R-:W-:Y:S02]  /*4900*/  UIADD3.64 UR66, UPT, UPT, UR20, 0x80, URZ ;  /* 0x0000008014427897 */ /* 0x000fe4000fffe0ff */
[----:B------:R-:W-:Y:S02]  /*4910*/  UIADD3.64 UR68, UPT, UPT, UR26, 0x2, URZ ;  /* 0x000000021a447897 */ /* 0x000fe4000fffe0ff */
[----:B------:R-:W-:-:S02]  /*4920*/  UIADD3.64 UR34, UPT, UPT, UR20, 0x100, URZ ;  /* 0x0000010014227897 */ /* 0x000fc4000fffe0ff */
[----:B------:R-:W-:Y:S01]  /*4930*/  UIADD3.64 UR54, UPT, UPT, UR26, 0x4, URZ ;  /* 0x000000041a367897 */ /* 0x000fe2000fffe0ff */
[----:B------:R-:W-:Y:S01]  /*4940*/  UMOV UR74, 0x0 ;  /* 0x00000000004a7882 */ /* 0x000fe20000000000 */
[----:B------:R-:W-:Y:S01]  /*4950*/  UMOV UR75, 0x8088490 ;  /* 0x08088490004b7882 */ /* 0x000fe20000000000 */
[----:B------:R-:W-:Y:S01]  /*4960*/  UMOV UR53, 0x40004040 ;  /* 0x4000404000357882 */ /* 0x000fe20000000000 */
[----:B------:R-:W-:Y:S01]  /*4970*/  UMOV UR51, 0x40004040 ;  /* 0x4000404000337882 */ /* 0x000fe20000000000 */
[----:B------:R-:W-:Y:S01]  /*4980*/  UMOV UR72, 0x0 ;  /* 0x0000000000487882 */ /* 0x000fe20000000000 */
[----:B------:R-:W-:Y:S01]  /*4990*/  UMOV UR73, 0x8088490 ;  /* 0x0808849000497882 */ /* 0x000fe20000000000 */
[----:B------:R-:W-:Y:S01]  /*49a0*/  UMOV UR64, 0x0 ;  /* 0x0000000000407882 */ /* 0x000fe20000000000 */
[----:B------:R-:W-:Y:S01]  /*49b0*/  UMOV UR65, 0x8088490 ;  /* 0x0808849000417882 */ /* 0x000fe20000000000 */
[----:B------:R-:W-:Y:S01]  /*49c0*/  UIADD3.64 UR36, UPT, UPT, UR20, 0x180, URZ ;  /* 0x0000018014247897 */ /* 0x000fe2000fffe0ff */
[----:B------:R0:W-:Y:S01]  /*49d0*/  UTCHMMA gdesc[UR52], gdesc[UR50], tmem[UR7], tmem[UR74], idesc[UR75], !UPT ;  /* 0x00ff4a32340075ea */ /* 0x0001e2000f800007 */
[----:B------:R-:W-:-:S02]  /*49e0*/  UIADD3.64 UR58, UPT, UPT, UR26, 0xfe, URZ ;  /* 0x000000fe1a3a7897 */ /* 0x000fc4000fffe0ff */
[----:B------:R1:W-:Y:S01]  /*49f0*/  UTCHMMA gdesc[UR20], gdesc[UR26], tmem[UR7], tmem[UR72], idesc[UR73], UPT ;  /* 0x00ff481a140075ea */ /* 0x0003e2000b800007 */
[----:B------:R-:W-:Y:S01]  /*4a00*/  UMOV UR16, 0x0 ;  /* 0x0000000000107882 */ /* 0x000fe20000000000 */
[----:B------:R-:W-:Y:S01]  /*4a10*/  UMOV UR17, 0x8088490 ;  /* 0x0808849000117882 */ /* 0x000fe20000000000 */
[----:B------:R-:W-:Y:S01]  /*4a20*/  UIADD3.64 UR40, UPT, UPT, UR20, 0x200, URZ ;  /* 0x0000020014287897 */ /* 0x000fe2000fffe0ff */
[----:B------:R-:W-:Y:S01]  /*4a30*/  UTCHMMA gdesc[UR66], gdesc[UR68], tmem[UR7], tmem[UR64], idesc[UR65], UPT ;  /* 0x00ff4044420075ea */ /* 0x000fe2000b800007 */
[----:B------:R-:W-:Y:S01]  /*4a40*/  UIADD3.64 UR42, UPT, UPT, UR20, 0x280, URZ ;  /* 0x00000280142a7897 */ /* 0x000fe2000fffe0ff */
[----:B------:R2:W-:Y:S01]  /*4a50*/  UTCHMMA gdesc[UR34], gdesc[UR54], tmem[UR7], tmem[UR16], idesc[UR17], UPT ;  /* 0x00ff1036220075ea */ /* 0x0005e2000b800007 */
[----:B------:R-:W-:Y:S01]  /*4a60*/  UIADD3.64 UR44, UPT, UPT, UR20, 0x300, URZ ;  /* 0x00000300142c7897 */ /* 0x000fe2000fffe0ff */
[----:B------:R-:W-:Y:S01]  /*4a70*/  @P3 MOV R4, R134 ;  /* 0x0000008600043202 */ /* 0x000fe20000000f00 */
[----:B------:R-:W-:Y:S02]  /*4a80*/  UIADD3.64 UR46, UPT, UPT, UR20, 0x380, URZ ;  /* 0x00000380142e7897 */ /* 0x000fe4000fffe0ff */
[----:B------:R-:W-:Y:S01]  /*4a90*/  UIADD3.64 UR48, UPT, UPT, UR20, 0x400, URZ ;  /* 0x0000040014307897 */ /* 0x000fe2000fffe0ff */
[----:B------:R-:W-:Y:S01]  /*4aa0*/  @P3 R2UR UR15, R4 ;  /* 0x00000000040f32ca */ /* 0x000fe200000e0000 */
[----:B0-----:R-:W-:-:S02]  /*4ab0*/  UIADD3.64 UR50, UPT, UPT, UR20, 0x480, URZ ;  /* 0x0000048014327897 */ /* 0x001fc4000fffe0ff */
[----:B------:R-:W-:Y:S02]  /*4ac0*/  UIADD3.64 UR52, UPT, UPT, UR20, 0x500, URZ ;  /* 0x0000050014347897 */ /* 0x000fe4000fffe0ff */
[----:B------:R-:W-:Y:S02]  /*4ad0*/  UIADD3.64 UR56, UPT, UPT, UR20, 0x580, URZ ;  /* 0x0000058014387897 */ /* 0x000fe4000fffe0ff */
[----:B------:R-:W-:Y:S02]  /*4ae0*/  UIADD3.64 UR62, UPT, UPT, UR20, 0x600, URZ ;  /* 0x00000600143e7897 */ /* 0x000fe4000fffe0ff */
[----:B------:R-:W-:Y:S02]  /*4af0*/  UIADD3.64 UR60, UPT, UPT, UR20, 0x680, URZ ;  /* 0x00000680143c7897 */ /* 0x000fe4000fffe0ff */
[----:B------:R-:W-:Y:S02]  /*4b00*/  UIADD3.64 UR70, UPT, UPT, UR20, 0x700, URZ ;  /* 0x0000070014467897 */ /* 0x000fe4000fffe0ff */
[----:B-1----:R-:W-:-:S02]  /*4b10*/  UIADD3.64 UR20, UPT, UPT, UR26, 0x100, URZ ;  /* 0x000001001a147897 */ /* 0x002fc4000fffe0ff */
[----:B------:R-:W-:Y:S02]  /*4b20*/  UIADD3.64 UR74, UPT, UPT, UR26, 0x102, URZ ;  /* 0x000001021a4a7897 */ /* 0x000fe4000fffe0ff */
[----:B--2---:R-:W-:Y:S02]  /*4b30*/  UIADD3.64 UR16, UPT, UPT, UR26, 0x104, URZ ;  /* 0x000001041a107897 */ /* 0x004fe4000fffe0ff */
[----:B------:R-:W-:Y:S02]  /*4b40*/  UIADD3.64 UR72, UPT, UPT, UR26, 0x1fe, URZ ;  /* 0x000001fe1a487897 */ /* 0x000fe4000fffe0ff */
[----:B------:R-:W-:Y:S01]  /*4b50*/  UIADD3.64 UR64, UPT, UPT, UR26, 0x200, URZ ;  /* 0x000002001a407897 */ /* 0x000fe2000fffe0ff */
[----:B------:R-:W-:Y:S01]  /*4b60*/  UMOV UR18, 0x0 ;  /* 0x0000000000127882 */ /* 0x000fe20000000000 */
[----:B------:R-:W-:Y:S01]  /*4b70*/  UMOV UR19, 0x8088490 ;  /* 0x0808849000137882 */ /* 0x000fe20000000000 */
[----:B------:R-:W-:Y:S01]  /*4b80*/  UIADD3.64 UR66, UPT, UPT, UR26, 0x202, URZ ;  /* 0x000002021a427897 */ /* 0x000fe2000fffe0ff */
[----:B------:R0:W-:Y:S01]  /*4b90*/  UTCHMMA gdesc[UR36], gdesc[UR58], tmem[UR7], tmem[UR18], idesc[UR19], UPT ;  /* 0x00ff123a240075ea */ /* 0x0001e2000b800007 */
[----:B------:R-:W-:Y:S01]  /*4ba0*/  UIADD3.64 UR34, UPT, UPT, UR26, 0x204, URZ ;  /* 0x000002041a227897 */ /* 0x000fe2000fffe0ff */
[----:B------:R-:W-:Y:S01]  /*4bb0*/  UMOV UR68, 0x0 ;  /* 0x0000000000447882 */ /* 0x000fe20000000000 */
[----:B------:R-:W-:Y:S01]  /*4bc0*/  UMOV UR69, 0x8088490 ;  /* 0x0808849000457882 */ /* 0x000fe20000000000 */
[----:B------:R-:W-:Y:S01]  /*4bd0*/  UIADD3.64 UR54, UPT, UPT, UR26, 0x2fe, URZ ;  /* 0x000002fe1a367897 */ /* 0x000fe2000fffe0ff */
[----:B------:R1:W-:Y:S01]  /*4be0*/  UTCHMMA gdesc[UR40], gdesc[UR20], tmem[UR7], tmem[UR68], idesc[UR69], UPT ;  /* 0x00ff4414280075ea */ /* 0x0003e2000b800007 */
[----:B------:R2:W-:Y:S01]  /*4bf0*/  UTCHMMA gdesc[UR42], gdesc[UR74], tmem[UR7], tmem[UR68], idesc[UR69], UPT ;  /* 0x00ff444a2a0075ea */ /* 0x0005e2000b800007 */
[----:B------:R2:W-:Y:S01]  /*4c00*/  UTCHMMA gdesc[UR44], gdesc[UR16], tmem[UR7], tmem[UR68], idesc[UR69], UPT ;  /* 0x00ff44102c0075ea */ /* 0x0005e2000b800007 */
[----:B------:R-:W-:Y:S01]  /*4c10*/  UMOV UR22, 0x0 ;  /* 0x0000000000167882 */ /* 0x000fe20000000000 */
[----:B0-----:R-:W-:-:S02]  /*4c20*/  UIADD3.64 UR36, UPT, UPT, UR26, 0x300, URZ ;  /* 0x000003001a247897 */ /* 0x001fc4000fffe0ff */
[----:B------:R-:W-:Y:S02]  /*4c30*/  UIADD3.64 UR18, UPT, UPT, UR26, 0x302, URZ ;  /* 0x000003021a127897 */ /* 0x000fe4000fffe0ff */
[----:B------:R-:W-:Y:S01]  /*4c40*/  UIADD3.64 UR26, UPT, UPT, UR26, 0x304, URZ ;  /* 0x000003041a1a7897 */ /* 0x000fe2000fffe0ff */
[----:B-1----:R-:W-:Y:S01]  /*4c50*/  UMOV UR40, 0x0 ;  /* 0x0000000000287882 */ /* 0x002fe20000000000 */
[----:B------:R-:W-:Y:S01]  /*4c60*/  UMOV UR41, 0x8088490 ;  /* 0x0808849000297882 */ /* 0x000fe20000000000 */
[----:B------:R-:W-:Y:S01]  /*4c70*/  UMOV UR20, 0x0 ;  /* 0x0000000000147882 */ /* 0x000fe20000000000 */
[----:B------:R-:W-:Y:S01]  /*4c80*/  UMOV UR21, 0x8088490 ;  /* 0x0808849000157882 */ /* 0x000fe20000000000 */
[----:B------:R-:W-:Y:S01]  /*4c90*/  UMOV UR58, 0x0 ;  /* 0x00000000003a7882 */ /* 0x000fe20000000000 */
[----:B------:R-:W-:Y:S01]  /*4ca0*/  UMOV UR59, 0x8088490 ;  /* 0x08088490003b7882 */ /* 0x000fe20000000000 */
[----:B------:R2:W-:Y:S01]  /*4cb0*/  UTCHMMA gdesc[UR46], gdesc[UR72], tmem[UR7], tmem[UR40], idesc[UR41], UPT ;  /* 0x00ff28482e0075ea */ /* 0x0005e2000b800007 */
[----:B------:R2:W-:Y:S01]  /*4cc0*/  UTCHMMA gdesc[UR48], gdesc[UR64], tmem[UR7], tmem[UR20], idesc[UR21], UPT ;  /* 0x00ff1440300075ea */ /* 0x0005e2000b800007 */
[----:B------:R-:W-:Y:S01]  /*4cd0*/  UMOV UR23, 0x8088490 ;  /* 0x0808849000177882 */ /* 0x000fe20000000000 */
[----:B------:R2:W-:Y:S01]  /*4ce0*/  UTCHMMA gdesc[UR50], gdesc[UR66], tmem[UR7], tmem[UR58], idesc[UR59], UPT ;  /* 0x00ff3a42320075ea */ /* 0x0005e2000b800007 */
[----:B------:R-:W-:Y:S01]  /*4cf0*/  UMOV UR24, 0x0 ;  /* 0x0000000000187882 */ /* 0x000fe20000000000 */
        /* <DEDUP_REMOVED lines=8> */
[----:B------:R2:W-:Y:S01]  /*4d80*/  UTCHMMA gdesc[UR60], gdesc[UR18], tmem[UR7], tmem[UR28], idesc[UR29], UPT ;  /* 0x00ff1c123c0075ea */ /* 0x0005e2000b800007 */
[----:B------:R2:W-:Y:S01]  /*4d90*/  UTCHMMA gdesc[UR70], gdesc[UR26], tmem[UR7], tmem[UR30], idesc[UR31], UPT ;  /* 0x00ff1e1a460075ea */ /* 0x0005e2000b800007 */
[----:B------:R2:W-:Y:S01]  /*4da0*/  UTCBAR [UR15], URZ ;  /* 0x000000ff0f0073e9 */ /* 0x0005e200080000ff */
[----:B------:R-:W-:Y:S01]  /*4db0*/  NOP ;  /* 0x0000000000007918 */ /* 0x000fe20000000000 */
.L_x_6:
[----:B------:R-:W-:Y:S05]  /*4dc0*/  @!P0 BRA `(.L_x_7) ;  /* 0x0000000000088947 */ /* 0x000fea0003800000 */
[----:B------:R-:W0:Y:S02]  /*4dd0*/  SYNCS.PHASECHK.TRANS64.TRYWAIT P3, [UR4+0x14000], RZ ;  /* 0x014000ffff0075a7 */ /* 0x000e240008061104 */
[----:B0-----:R-:W-:Y:S05]  /*4de0*/  @!P3 BRA `(.L_x_8) ;  /* 0x0000009c0008b947 */ /* 0x001fea0003800000 */
.L_x_7:
[----:B------:R-:W3:Y:S01]  /*4df0*/  LDL R4, [R1+0x64] ;  /* 0x0000640001047983 */ /* 0x000ee20000100800 */
[----:B------:R-:W-:Y:S01]  /*4e00*/  IMAD R27, R24, 0x8, R25 ;  /* 0x00000008181b7824 */ /* 0x000fe200078e0219 */
[----:B------:R-:W-:Y:S01]  /*4e10*/  LEA R192, P3, R21, R148, 0x1 ;  /* 0x0000009415c07211 */ /* 0x000fe200078608ff */
[----:B------:R-:W-:Y:S01]  /*4e20*/  IMAD R31, R31, UR12, RZ ;  /* 0x0000000c1f1f7c24 */ /* 0x000fe2000f8e02ff */
[----:B------:R-:W4:Y:S01]  /*4e30*/  LDL.64 R86, [R1+0x50] ;  /* 0x0000500001567983 */ /* 0x000f220000100a00 */
[----:B------:R-:W-:Y:S01]  /*4e40*/  LEA.HI.X.SX32 R191, R23, R2, 0x1, P4 ;  /* 0x0000000217bf7211 */ /* 0x000fe200020f0eff */
[----:B------:R-:W-:Y:S01]  /*4e50*/  IMAD R23, R26, 0x8, R27 ;  /* 0x000000081a177824 */ /* 0x000fe200078e021b */
[----:B------:R-:W-:Y:S01]  /*4e60*/  LEA R188, P4, R25, R148, 0x1 ;  /* 0x0000009419bc7211 */ /* 0x000fe200078808ff */
[----:B------:R-:W5:Y:S01]  /*4e70*/  LDL.64 R84, [R1+0x48] ;  /* 0x0000480001547983 */ /* 0x000f620000100a00 */
[----:B------:R-:W-:Y:S01]  /*4e80*/  LEA.HI.X.SX32 R193, R21, R2, 0x1, P3 ;  /* 0x0000000215c17211 */ /* 0x000fe200018f0eff */
[----:B------:R-:W-:Y:S01]  /*4e90*/  IMAD R21, R28, UR13, RZ ;  /* 0x0000000d1c157c24 */ /* 0x000fe2000f8e02ff */
[----:B------:R-:W-:Y:S01]  /*4ea0*/  LEA R186, P3, R27, R148, 0x1 ;  /* 0x000000941bba7211 */ /* 0x000fe200078608ff */
[----:B------:R-:W0:Y:S01]  /*4eb0*/  S2R R20, SR_TID.X ;  /* 0x0000000000147919 */ /* 0x000e220000002100 */
[----:B------:R-:W-:Y:S01]  /*4ec0*/  LEA.HI.X.SX32 R189, R25, R2, 0x1, P4 ;  /* 0x0000000219bd7211 */ /* 0x000fe200020f0eff */
[----:B------:R-:W-:Y:S01]  /*4ed0*/  IMAD R25, R30, UR14, RZ ;  /* 0x0000000e1e197c24 */ /* 0x000fe2000f8e02ff */
[----:B------:R-:W-:Y:S01]  /*4ee0*/  LEA R184, P4, R23, R148, 0x1 ;  /* 0x0000009417b87211 */ /* 0x000fe200078808ff */
[----:B------:R-:W-:Y:S01]  /*4ef0*/  BAR.SYNC.DEFER_BLOCKING 0x0 ;  /* 0x0000000000007b1d */ /* 0x000fe20000010000 */
[----:B------:R-:W-:-:S02]  /*4f00*/  LEA.HI.X.SX32 R187, R27, R2, 0x1, P3 ;  /* 0x000000021bbb7211 */ /* 0x000fc400018f0eff */
[----:B------:R-:W-:Y:S02]  /*4f10*/  LEA R182, P3, R29, R148, 0x1 ;  /* 0x000000941db67211 */ /* 0x000fe400078608ff */
[----:B------:R-:W-:-:S03]  /*4f20*/  LEA.HI.X.SX32 R185, R23, R2, 0x1, P4 ;  /* 0x0000000217b97211 */ /* 0x000fc600020f0eff */
[----:B------:R-:W1:Y:S01]  /*4f30*/  LDC R22, c[0x0][0x3d8] ;  /* 0x0000f600ff167b82 */ /* 0x000e620000000800 */
[----:B------:R-:W-:Y:S01]  /*4f40*/  LEA R180, P4, R31, R148, 0x1 ;  /* 0x000000941fb47211 */ /* 0x000fe200078808ff */
[----:B------:R-:W2:Y:S01]  /*4f50*/  S2R R41, SR_TID.X ;  /* 0x0000000000297919 */ /* 0x000ea20000002100 */
[----:B------:R-:W-:Y:S02]  /*4f60*/  LEA.HI.X.SX32 R183, R29, R2, 0x1, P3 ;  /* 0x000000021db77211 */ /* 0x000fe400018f0eff */
[----:B------:R-:W-:Y:S02]  /*4f70*/  LEA R178, P3, R21, R148, 0x1 ;  /* 0x0000009415b27211 */ /* 0x000fe400078608ff */
[----:B------:R-:W-:Y:S01]  /*4f80*/  LEA.HI.X.SX32 R181, R31, R2, 0x1, P4 ;  /* 0x000000021fb57211 */ /* 0x000fe200020f0eff */
[----:B------:R-:W2:Y:S01]  /*4f90*/  LDC R24, c[0x0][0x3d8] ;  /* 0x0000f600ff187b82 */ /* 0x000ea20000000800 */
[----:B------:R-:W-:Y:S02]  /*4fa0*/  LEA R176, P4, R25, R148, 0x1 ;  /* 0x0000009419b07211 */ /* 0x000fe400078808ff */
[----:B------:R-:W-:-:S02]  /*4fb0*/  LEA.HI.X.SX32 R179, R21, R2, 0x1, P3 ;  /* 0x0000000215b37211 */ /* 0x000fc400018f0eff */
[----:B------:R-:W-:-:S03]  /*4fc0*/  LEA.HI.X.SX32 R177, R25, R2, 0x1, P4 ;  /* 0x0000000219b17211 */ /* 0x000fc600020f0eff */
[----:B------:R-:W2:Y:S01]  /*4fd0*/  LDC R26, c[0x0][0x3d8] ;  /* 0x0000f600ff1a7b82 */ /* 0x000ea20000000800 */
[----:B0-----:R-:W-:-:S07]  /*4fe0*/  LOP3.LUT R32, R20, 0x10, RZ, 0xc0, !PT ;  /* 0x0000001014207812 */ /* 0x001fce00078ec0ff */
[----:B------:R-:W0:Y:S01]  /*4ff0*/  LDC R28, c[0x0][0x3d8] ;  /* 0x0000f600ff1c7b82 */ /* 0x000e220000000800 */
[-C--:B------:R-:W-:Y:S02]  /*5000*/  ISETP.GE.AND P3, PT, R136, R32.reuse, PT ;  /* 0x000000208800720c */ /* 0x080fe40003f66270 */
[----:B------:R-:W-:Y:S02]  /*5010*/  LOP3.LUT R25, R32, 0x6, RZ, 0xfc, !PT ;  /* 0x0000000620197812 */ /* 0x000fe400078efcff */
[----:B------:R-:W-:Y:S02]  /*5020*/  ISETP.GT.AND P4, PT, R136, R32, PT ;  /* 0x000000208800720c */ /* 0x000fe40003f84270 */
[----:B------:R-:W-:Y:S01]  /*5030*/  LOP3.LUT R27, R32, 0x5, RZ, 0xfc, !PT ;  /* 0x00000005201b7812 */ /* 0x000fe200078efcff */
[----:B-1----:R-:W-:Y:S01]  /*5040*/  IMAD R23, R22, 0x10, R23 ;  /* 0x0000001016177824 */ /* 0x002fe200078e0217 */
[----:B------:R-:W1:Y:S08]  /*5050*/  LDC R30, c[0x0][0x3d8] ;  /* 0x0000f600ff1e7b82 */ /* 0x000e700000000800 */
[----:B------:R-:W0:Y:S08]  /*5060*/  LDC R22, c[0x0][0x3d8] ;  /* 0x0000f600ff167b82 */ /* 0x000e300000000800 */
[----:B------:R-:W0:Y:S08]  /*5070*/  LDC R34, c[0x0][0x3d8] ;  /* 0x0000f600ff227b82 */ /* 0x000e300000000800 */
[----:B------:R-:W0:Y:S08]  /*5080*/  LDC R36, c[0x0][0x3d8] ;  /* 0x0000f600ff247b82 */ /* 0x000e300000000800 */
[----:B------:R-:W0:Y:S08]  /*5090*/  LDC R38, c[0x0][0x3d8] ;  /* 0x0000f600ff267b82 */ /* 0x000e300000000800 */
[----:B------:R-:W0:Y:S01]  /*50a0*/  LDC R35, c[0x0][0x3d8] ;  /* 0x0000f600ff237b82 */ /* 0x000e220000000800 */
[----:B------:R-:W0:Y:S01]  /*50b0*/  @!P6 SYNCS.CCTL.IV [UR4+0x14000] ;  /* 0x01400000ff00e9b1 */ /* 0x000e220008000004 */
[----:B------:R-:W-:-:S02]  /*50c0*/  PRMT R82, RZ, 0x7610, R82 ;  /* 0x00007610ff527816 */ /* 0x000fc40000000052 */
[----:B------:R-:W-:Y:S02]  /*50d0*/  PRMT R76, RZ, 0x7610, R76 ;  /* 0x00007610ff4c7816 */ /* 0x000fe4000000004c */
[----:B------:R-:W-:Y:S02]  /*50e0*/  PRMT R80, RZ, 0x7610, R80 ;  /* 0x00007610ff507816 */ /* 0x000fe40000000050 */
[----:B------:R-:W-:Y:S02]  /*50f0*/  PRMT R78, RZ, 0x7610, R78 ;  /* 0x00007610ff4e7816 */ /* 0x000fe4000000004e */
[----:B------:R-:W-:Y:S02]  /*5100*/  PRMT R74, RZ, 0x7610, R74 ;  /* 0x00007610ff4a7816 */ /* 0x000fe4000000004a */
[----:B------:R-:W-:Y:S02]  /*5110*/  PRMT R72, RZ, 0x7610, R72 ;  /* 0x00007610ff487816 */ /* 0x000fe40000000048 */
[----:B--23--:R-:W-:-:S13]  /*5120*/  R2UR UR15, R4 ;  /* 0x00000000040f72ca */ /* 0x00cfda00000e0000 */
[----:B------:R-:W-:Y:S01]  /*5130*/  LDTM.16dp32bit_t0_t15.x16 R4, tmem[UR15] ;  /* 0x0000000f000479ee */ /* 0x000fe20008a00000 */
[----:B------:R-:W2:Y:S01]  /*5140*/  LDTM.16dp32bit_t16_t31.x16 R4, tmem[UR15+0x10] ;  /* 0x0000100f000479ee */ /* 0x000ea20008a20000 */
[----:B------:R-:W-:Y:S01]  /*5150*/  NOP ;  /* 0x0000000000007918 */ /* 0x000fe20000000000 */
[----:B--2---:R-:W-:Y:S01]  /*5160*/  FMUL R4, R4, UR11 ;  /* 0x0000000b04047c20 */ /* 0x004fe20008400000 */
[----:B------:R-:W-:Y:S01]  /*5170*/  FMUL R6, R6, UR11 ;  /* 0x0000000b06067c20 */ /* 0x000fe20008400000 */
[----:B------:R-:W-:Y:S01]  /*5180*/  FMUL R21, R5, UR11 ;  /* 0x0000000b05157c20 */ /* 0x000fe20008400000 */
[----:B------:R-:W-:Y:S01]  /*5190*/  FMUL R7, R7, UR11 ;  /* 0x0000000b07077c20 */ /* 0x000fe20008400000 */
[----:B------:R-:W-:Y:S01]  /*51a0*/  FMUL R8, R8, UR11 ;  /* 0x0000000b08087c20 */ /* 0x000fe20008400000 */
[----:B------:R-:W-:Y:S01]  /*51b0*/  FSEL R5, R4, -INF , P3 ;  /* 0xff80000004057808 */ /* 0x000fe20001800000 */
[----:B------:R-:W-:Y:S01]  /*51c0*/  FMUL R9, R9, UR11 ;  /* 0x0000000b09097c20 */ /* 0x000fe20008400000 */
[----:B------:R-:W-:Y:S01]  /*51d0*/  FSEL R4, R6, -INF , P5 ;  /* 0xff80000006047808 */ /* 0x000fe20002800000 */
[----:B------:R-:W-:Y:S01]  /*51e0*/  FMUL R10, R10, UR11 ;  /* 0x0000000b0a0a7c20 */ /* 0x000fe20008400000 */
[----:B------:R-:W-:Y:S01]  /*51f0*/  ISETP.GE.AND P5, PT, R136, R25, PT ;  /* 0x000000198800720c */ /* 0x000fe20003fa6270 */
[----:B------:R-:W-:Y:S01]  /*5200*/  FMUL R6, R11, UR11 ;  /* 0x0000000b0b067c20 */ /* 0x000fe20008400000 */
[----:B------:R-:W-:Y:S01]  /*5210*/  LOP3.LUT R25, R32, 0x7, RZ, 0xfc, !PT ;  /* 0x0000000720197812 */ /* 0x000fe200078efcff */
[----:B------:R-:W-:Y:S01]  /*5220*/  FMUL R11, R12, UR11 ;  /* 0x0000000b0c0b7c20 */ /* 0x000fe20008400000 */
[----:B------:R-:W-:Y:S01]  /*5230*/  FSEL R21, R21, -INF , P4 ;  /* 0xff80000015157808 */ /* 0x000fe20002000000 */
[----:B------:R-:W-:Y:S01]  /*5240*/  FMUL R12, R13, UR11 ;  /* 0x0000000b0d0c7c20 */ /* 0x000fe20008400000 */
[----:B------:R-:W-:Y:S01]  /*5250*/  FSEL R20, R7, -INF , P1 ;  /* 0xff80000007147808 */ /* 0x000fe20000800000 */
[----:B------:R-:W-:Y:S01]  /*5260*/  FMUL R13, R14, UR11 ;  /* 0x0000000b0e0d7c20 */ /* 0x000fe20008400000 */
[C---:B------:R-:W-:Y:S01]  /*5270*/  ISETP.GE.AND P3, PT, R136.reuse, R33, PT ;  /* 0x000000218800720c */ /* 0x040fe20003f66270 */
[----:B------:R-:W-:Y:S01]  /*5280*/  FMUL R15, R15, UR11 ;  /* 0x0000000b0f0f7c20 */ /* 0x000fe20008400000 */
[----:B------:R-:W-:-:S02]  /*5290*/  ISETP.GE.AND P4, PT, R136, R27, PT ;  /* 0x0000001b8800720c */ /* 0x000fc40003f86270 */
[----:B------:R-:W-:Y:S02]  /*52a0*/  ISETP.GE.AND P1, PT, R136, R25, PT ;  /* 0x000000198800720c */ /* 0x000fe40003f26270 */
[----:B------:R-:W-:Y:S02]  /*52b0*/  LOP3.LUT R25, R32, 0x9, RZ, 0xfc, !PT ;  /* 0x0000000920197812 */ /* 0x000fe400078efcff */
[----:B------:R-:W-:Y:S02]  /*52c0*/  FSEL R7, R8, -INF , P3 ;  /* 0xff80000008077808 */ /* 0x000fe40001800000 */
[----:B------:R-:W-:Y:S02]  /*52d0*/  FSEL R9, R9, -INF , P4 ;  /* 0xff80000009097808 */ /* 0x000fe40002000000 */
[----:B------:R-:W-:Y:S02]  /*52e0*/  ISETP.GE.AND P4, PT, R136, R25, PT ;  /* 0x000000198800720c */ /* 0x000fe40003f86270 */
[----:B------:R-:W-:-:S02]  /*52f0*/  SHF.R.U32.HI R8, RZ, 0x2, R41 ;  /* 0x00000002ff087819 */ /* 0x000fc40000011629 */
[C---:B------:R-:W-:Y:S02]  /*5300*/  LOP3.LUT R27, R32.reuse, 0x8, RZ, 0xfc, !PT ;  /* 0x00000008201b7812 */ /* 0x040fe400078efcff */
[----:B------:R-:W-:Y:S02]  /*5310*/  LOP3.LUT R25, R32, 0xa, RZ, 0xfc, !PT ;  /* 0x0000000a20197812 */ /* 0x000fe400078efcff */
[----:B------:R-:W-:Y:S02]  /*5320*/  FSEL R10, R10, -INF , P5 ;  /* 0xff8000000a0a7808 */ /* 0x000fe40002800000 */
[----:B------:R-:W-:Y:S02]  /*5330*/  LOP3.LUT R8, R8, 0x38, RZ, 0xc0, !PT ;  /* 0x0000003808087812 */ /* 0x000fe400078ec0ff */
[C---:B------:R-:W-:Y:S02]  /*5340*/  ISETP.GE.AND P3, PT, R136.reuse, R27, PT ;  /* 0x0000001b8800720c */ /* 0x040fe40003f66270 */
[----:B------:R-:W-:-:S02]  /*5350*/  ISETP.GE.AND P5, PT, R136, R25, PT ;  /* 0x000000198800720c */ /* 0x000fc40003fa6270 */
[----:B------:R-:W-:Y:S02]  /*5360*/  LOP3.LUT R25, R32, 0xc, RZ, 0xfc, !PT ;  /* 0x0000000c20197812 */ /* 0x000fe400078efcff */
[----:B------:R-:W-:Y:S02]  /*5370*/  LOP3.LUT R8, R8, 0x1f, R41, 0xf8, !PT ;  /* 0x0000001f08087812 */ /* 0x000fe400078ef829 */
[----:B------:R-:W-:Y:S02]  /*5380*/  FSEL R11, R11, -INF , P3 ;  /* 0xff8000000b0b7808 */ /* 0x000fe40001800000 */
[----:B------:R-:W-:Y:S02]  /*5390*/  ISETP.GE.AND P3, PT, R136, R25, PT ;  /* 0x000000198800720c */ /* 0x000fe40003f66270 */
[----:B------:R-:W-:Y:S02]  /*53a0*/  LOP3.LUT R25, R32, 0xd, RZ, 0xfc, !PT ;  /* 0x0000000d20197812 */ /* 0x000fe400078efcff */
[----:B------:R-:W-:-:S02]  /*53b0*/  SHF.L.U32 R8, R8, 0x4, RZ ;  /* 0x0000000408087819 */ /* 0x000fc400000006ff */
[----:B------:R-:W-:Y:S02]  /*53c0*/  FSEL R12, R12, -INF , P4 ;  /* 0xff8000000c0c7808 */ /* 0x000fe40002000000 */
[----:B------:R-:W-:Y:S02]  /*53d0*/  LOP3.LUT R27, R32, 0xb, RZ, 0xfc, !PT ;  /* 0x0000000b201b7812 */ /* 0x000fe400078efcff */
[----:B------:R-:W-:Y:S02]  /*53e0*/  ISETP.GE.AND P4, PT, R136, R25, PT ;  /* 0x000000198800720c */ /* 0x000fe40003f86270 */
[----:B------:R-:W-:Y:S02]  /*53f0*/  SHF.R.U32.HI R25, RZ, 0x1, R41 ;  /* 0x00000001ff197819 */ /* 0x000fe40000011629 */
[----:B------:R-:W-:Y:S02]  /*5400*/  LOP3.LUT R14, R8, 0x1b0, RZ, 0xc0, !PT ;  /* 0x000001b0080e7812 */ /* 0x000fe400078ec0ff */
[----:B------:R-:W-:-:S02]  /*5410*/  FSEL R6, R6, -INF , P1 ;  /* 0xff80000006067808 */ /* 0x000fc40000800000 */
[----:B------:R-:W-:Y:S02]  /*5420*/  ISETP.GE.AND P1, PT, R136, R27, PT ;  /* 0x0000001b8800720c */ /* 0x000fe40003f26270 */
[----:B------:R-:W-:Y:S02]  /*5430*/  LOP3.LUT R27, R32, 0xe, RZ, 0xfc, !PT ;  /* 0x0000000e201b7812 */ /* 0x000fe400078efcff */
[----:B------:R-:W-:Y:S01]  /*5440*/  LOP3.LUT R39, R14, 0x40, R25, 0xf8, !PT ;  /* 0x000000400e277812 */ /* 0x000fe200078ef819 */
[----:B------:R-:W-:Y:S01]  /*5450*/  FMUL R14, R16, UR11 ;  /* 0x0000000b100e7c20 */ /* 0x000fe20008400000 */
[----:B------:R-:W-:Y:S01]  /*5460*/  FMUL R16, R17, UR11 ;  /* 0x0000000b11107c20 */ /* 0x000fe20008400000 */
[----:B------:R-:W-:Y:S01]  /*5470*/  FSEL R13, R13, -INF , P5 ;  /* 0xff8000000d0d7808 */ /* 0x000fe20002800000 */
[----:B------:R-:W-:Y:S01]  /*5480*/  FMUL R17, R18, UR11 ;  /* 0x0000000b12117c20 */ /* 0x000fe20008400000 */
[----:B------:R-:W-:Y:S02]  /*5490*/  ISETP.GE.AND P5, PT, R136, R27, PT ;  /* 0x0000001b8800720c */ /* 0x000fe40003fa6270 */
[----:B------:R-:W-:-:S02]  /*54a0*/  FMNMX3 R18, R5, R21, R4, !PT ;  /* 0x0000001505127276 */ /* 0x000fc40007800004 */
[----:B------:R-:W-:Y:S02]  /*54b0*/  LOP3.LUT R27, R32, 0xf, RZ, 0xfc, !PT ;  /* 0x0000000f201b7812 */ /* 0x000fe400078efcff */
[----:B------:R-:W2:Y:S01]  /*54c0*/  LDC R32, c[0x0][0x3d8] ;  /* 0x0000f600ff207b82 */ /* 0x000ea20000000800 */
[----:B------:R-:W-:Y:S01]  /*54d0*/  FMNMX3 R18, R18, R20, R7, !PT ;  /* 0x0000001412127276 */ /* 0x000fe20007800007 */
[----:B------:R-:W-:Y:S01]  /*54e0*/  IMAD R25, R24, 0x8, R23 ;  /* 0x0000000818197824 */ /* 0x000fe200078e0217 */
[----:B------:R-:W-:Y:S02]  /*54f0*/  FSEL R15, R15, -INF , P1 ;  /* 0xff8000000f0f7808 */ /* 0x000fe40000800000 */
[----:B------:R-:W-:Y:S01]  /*5500*/  ISETP.GE.AND P1, PT, R136, R27, PT ;  /* 0x0000001b8800720c */ /* 0x000fe20003f26270 */
[----:B------:R-:W-:Y:S01]  /*5510*/  IMAD R27, R26, 0x8, R25 ;  /* 0x000000081a1b7824 */ /* 0x000fe200078e0219 */
[----:B------:R-:W-:Y:S01]  /*5520*/  FMNMX3 R18, R18, R9, R10, !PT ;  /* 0x0000000912127276 */ /* 0x000fe2000780000a */
[----:B------:R-:W3:Y:S02]  /*5530*/  LDC R24, c[0x0][0x3d8] ;  /* 0x0000f600ff187b82 */ /* 0x000ee40000000800 */
[----:B0-----:R-:W-:Y:S01]  /*5540*/  IMAD R29, R28, 0x10, R27 ;  /* 0x000000101c1d7824 */ /* 0x001fe200078e021b */
[----:B------:R-:W-:-:S02]  /*5550*/  FMNMX3 R18, R18, R6, R11, !PT ;  /* 0x0000000612127276 */ /* 0x000fc4000780000b */
[----:B------:R-:W-:Y:S01]  /*5560*/  FSEL R14, R14, -INF , P3 ;  /* 0xff8000000e0e7808 */ /* 0x000fe20001800000 */
[----:B------:R-:W-:Y:S01]  /*5570*/  IMAD R31, R22, 0x8, R29 ;  /* 0x00000008161f7824 */ /* 0x000fe200078e021d */
[----:B------:R-:W-:Y:S01]  /*5580*/  LEA R172, P3, R23, R148, 0x1 ;  /* 0x0000009417ac7211 */ /* 0x000fe200078608ff */
[----:B------:R-:W-:Y:S01]  /*5590*/  FMUL R19, R19, UR11 ;  /* 0x0000000b13137c20 */ /* 0x000fe20008400000 */
[----:B------:R-:W-:Y:S01]  /*55a0*/  FMNMX3 R18, R18, R12, R13, !PT ;  /* 0x0000000c12127276 */ /* 0x000fe2000780000d */
[----:B------:R-:W0:Y:S01]  /*55b0*/  LDC R26, c[0x0][0x3d8] ;  /* 0x0000f600ff1a7b82 */ /* 0x000e220000000800 */
[----:B------:R-:W-:Y:S02]  /*55c0*/  FSEL R16, R16, -INF , P4 ;  /* 0xff80000010107808 */ /* 0x000fe40002000000 */
[----:B------:R-:W-:Y:S02]  /*55d0*/  FSEL R17, R17, -INF , P5 ;  /* 0xff80000011117808 */ /* 0x000fe40002800000 */
[----:B------:R-:W-:-:S02]  /*55e0*/  FMNMX3 R18, R18, R15, R14, !PT ;  /* 0x0000000f12127276 */ /* 0x000fc4000780000e */
[----:B------:R-:W-:Y:S02]  /*55f0*/  LEA.HI.X.SX32 R173, R23, R2, 0x1, P3 ;  /* 0x0000000217ad7211 */ /* 0x000fe400018f0eff */
[----:B-1----:R-:W-:Y:S02]  /*5600*/  LEA R23, R30, R31, 0x3 ;  /* 0x0000001f1e177211 */ /* 0x002fe400078e18ff */
[----:B------:R-:W-:Y:S02]  /*5610*/  FSEL R19, R19, -INF , P1 ;  /* 0xff80000013137808 */ /* 0x000fe40000800000 */
[----:B------:R-:W-:Y:S01]  /*5620*/  FMNMX3 R18, R18, R16, R17, !PT ;  /* 0x0000001012127276 */ /* 0x000fe20007800011 */
[----:B--2---:R-:W-:Y:S01]  /*5630*/  IMAD R33, R32, 0x10, R23 ;  /* 0x0000001020217824 */ /* 0x004fe200078e0217 */
[----:B------:R-:W-:Y:S02]  /*5640*/  LEA R170, P1, R25, R148, 0x1 ;  /* 0x0000009419aa7211 */ /* 0x000fe400078208ff */
[----:B------:R-:W-:-:S02]  /*5650*/  FMNMX R18, R19, R18, !PT ;  /* 0x0000001213127209 */ /* 0x000fc40007800000 */
[----:B------:R-:W-:Y:S02]  /*5660*/  LEA R168, P3, R27, R148, 0x1 ;  /* 0x000000941ba87211 */ /* 0x000fe400078608ff */
[-C--:B------:R-:W-:Y:S01]  /*5670*/  LEA.HI.X.SX32 R171, R25, R2.reuse, 0x1, P1 ;  /* 0x0000000219ab7211 */ /* 0x080fe200008f0eff */
[----:B------:R-:W-:Y:S01]  /*5680*/  IMAD R25, R34, 0x8, R33 ;  /* 0x0000000822197824 */ /* 0x000fe200078e0221 */
[----:B------:R-:W-:Y:S01]  /*5690*/  LEA.HI.X.SX32 R169, R27, R2, 0x1, P3 ;  /* 0x000000021ba97211 */ /* 0x000fe200018f0eff */
[----:B------:R-:W1:Y:S01]  /*56a0*/  SHFL.BFLY PT, R37, R18, 0x10, 0x1f ;  /* 0x0e001f0012257f89 */ /* 0x000e6200000e0000 */
[-C--:B------:R-:W-:Y:S01]  /*56b0*/  LEA R166, P1, R29, R148.reuse, 0x1 ;  /* 0x000000941da67211 */ /* 0x080fe200078208ff */
[----:B------:R-:W-:Y:S01]  /*56c0*/  IMAD R27, R36, 0x8, R25 ;  /* 0x00000008241b7824 */ /* 0x000fe200078e0219 */
[-C--:B------:R-:W-:Y:S02]  /*56d0*/  LEA R164, P3, R31, R148.reuse, 0x1 ;  /* 0x000000941fa47211 */ /* 0x080fe400078608ff */
[----:B------:R-:W-:-:S02]  /*56e0*/  LEA R162, P4, R23, R148, 0x1 ;  /* 0x0000009417a27211 */ /* 0x000fc400078808ff */
[-C--:B------:R-:W-:Y:S01]  /*56f0*/  LEA.HI.X.SX32 R167, R29, R2.reuse, 0x1, P1 ;  /* 0x000000021da77211 */ /* 0x080fe200008f0eff */
[----:B---3--:R-:W-:Y:S01]  /*5700*/  IMAD R29, R24, 0x10, R27 ;  /* 0x00000010181d7824 */ /* 0x008fe200078e021b */
[----:B------:R-:W-:Y:S01]  /*5710*/  UIADD3 UR11, UPT, UPT, UR33, 0xf8, URZ ;  /* 0x000000f8210b7890 */ /* 0x000fe2000fffe0ff */
[-C--:B------:R-:W-:Y:S02]  /*5720*/  LEA.HI.X.SX32 R165, R31, R2.reuse, 0x1, P3 ;  /* 0x000000021fa57211 */ /* 0x080fe400018f0eff */
[----:B------:R-:W-:Y:S01]  /*5730*/  LEA.HI.X.SX32 R163, R23, R2, 0x1, P4 ;  /* 0x0000000217a37211 */ /* 0x000fe200020f0eff */
[----:B------:R-:W-:Y:S01]  /*5740*/  IMAD R23, R38, 0x8, R29 ;  /* 0x0000000826177824 */ /* 0x000fe200078e021d */
[-C--:B------:R-:W-:Y:S01]  /*5750*/  LEA R158, P3, R25, R148.reuse, 0x1 ;  /* 0x00000094199e7211 */ /* 0x080fe200078608ff */
[----:B------:R-:W-:Y:S01]  /*5760*/  IMAD R35, R35, UR11, RZ ;  /* 0x0000000b23237c24 */ /* 0x000fe2000f8e02ff */
[-C--:B------:R-:W-:Y:S02]  /*5770*/  LEA R160, P1, R33, R148.reuse, 0x1 ;  /* 0x0000009421a07211 */ /* 0x080fe400078208ff */
[----:B------:R-:W-:-:S02]  /*5780*/  LEA R156, P4, R27, R148, 0x1 ;  /* 0x000000941b9c7211 */ /* 0x000fc400078808ff */
[-C--:B------:R-:W-:Y:S02]  /*5790*/  LEA.HI.X.SX32 R159, R25, R2.reuse, 0x1, P3 ;  /* 0x00000002199f7211 */ /* 0x080fe400018f0eff */
[----:B0-----:R-:W-:Y:S02]  /*57a0*/  LEA R25, R26, R23, 0x3 ;  /* 0x000000171a197211 */ /* 0x001fe400078e18ff */
[-C--:B------:R-:W-:Y:S02]  /*57b0*/  LEA.HI.X.SX32 R161, R33, R2.reuse, 0x1, P1 ;  /* 0x0000000221a17211 */ /* 0x080fe400008f0eff */
[----:B------:R-:W-:Y:S02]  /*57c0*/  LEA.HI.X.SX32 R157, R27, R2, 0x1, P4 ;  /* 0x000000021b9d7211 */ /* 0x000fe400020f0eff */
[-C--:B------:R-:W-:Y:S02]  /*57d0*/  LEA R154, P1, R29, R148.reuse, 0x1 ;  /* 0x000000941d9a7211 */ /* 0x080fe400078208ff */
[----:B------:R-:W-:-:S02]  /*57e0*/  LEA R152, P3, R23, R148, 0x1 ;  /* 0x0000009417987211 */ /* 0x000fc400078608ff */
[-C--:B------:R-:W-:Y:S02]  /*57f0*/  LEA R150, P4, R25, R148.reuse, 0x1 ;  /* 0x0000009419967211 */ /* 0x080fe400078808ff */
[----:B------:R-:W-:Y:S02]  /*5800*/  LEA R148, P5, R35, R148, 0x1 ;  /* 0x0000009423947211 */ /* 0x000fe400078a08ff */
[-C--:B------:R-:W-:Y:S02]  /*5810*/  LEA.HI.X.SX32 R155, R29, R2.reuse, 0x1, P1 ;  /* 0x000000021d9b7211 */ /* 0x080fe400008f0eff */
[-C--:B------:R-:W-:Y:S02]  /*5820*/  LEA.HI.X.SX32 R153, R23, R2.reuse, 0x1, P3 ;  /* 0x0000000217997211 */ /* 0x080fe400018f0eff */
[-C--:B------:R-:W-:Y:S02]  /*5830*/  LEA.HI.X.SX32 R151, R25, R2.reuse, 0x1, P4 ;  /* 0x0000000219977211 */ /* 0x080fe400020f0eff */
[----:B------:R-:W-:-:S02]  /*5840*/  LEA.HI.X.SX32 R149, R35, R2, 0x1, P5 ;  /* 0x0000000223957211 */ /* 0x000fc400028f0eff */
[----:B-1----:R-:W-:-:S05]  /*5850*/  FMNMX3 R2, R18, -INF , R37, !PT ;  /* 0xff80000012027876 */ /* 0x002fca0007800025 */
[----:B------:R-:W-:-:S04]  /*5860*/  FADD R23, -R2, -INF ;  /* 0xff80000002177421 */ /* 0x000fc80000000100 */
[----:B------:R-:W-:-:S04]  /*5870*/  FMUL R23, R23, 1.4426950216293334961 ;  /* 0x3fb8aa3b17177820 */ /* 0x000fc80000400000 */
[----:B------:R-:W0:Y:S01]  /*5880*/  MUFU.EX2 R143, R23 ;  /* 0x00000017008f7308 */ /* 0x000e220000000800 */
[----:B------:R-:W-:-:S05]  /*5890*/  VIADD R43, R39, UR4 ;  /* 0x00000004272b7c36 */ /* 0x000fca0008000000 */
[----:B0-----:R-:W-:Y:S01]  /*58a0*/  STSM.16.M88 [R43+0x10000], R143 ;  /* 0x0100008f2b007844 */ /* 0x001fe20000000000 */
[----:B------:R-:W-:Y:S01]  /*58b0*/  BAR.SYNC.DEFER_BLOCKING 0x0 ;  /* 0x0000000000007b1d */ /* 0x000fe20000010000 */
[----:B------:R-:W-:Y:S02]  /*58c0*/  PRMT R22, RZ, 0x7610, R22 ;  /* 0x00007610ff167816 */ /* 0x000fe40000000016 */
[----:B------:R-:W-:Y:S02]  /*58d0*/  PRMT R18, RZ, 0x7610, R18 ;  /* 0x00007610ff127816 */ /* 0x000fe40000000012 */
[----:B------:R-:W-:Y:S02]  /*58e0*/  PRMT R24, RZ, 0x7610, R24 ;  /* 0x00007610ff187816 */ /* 0x000fe40000000018 */
[----:B------:R-:W-:Y:S02]  /*58f0*/  PRMT R26, RZ, 0x7610, R26 ;  /* 0x00007610ff1a7816 */ /* 0x000fe4000000001a */
[----:B------:R-:W-:-:S02]  /*5900*/  PRMT R70, RZ, 0x7610, R70 ;  /* 0x00007610ff467816 */ /* 0x000fc40000000046 */
[----:B------:R-:W-:Y:S02]  /*5910*/  PRMT R28, RZ, 0x7610, R28 ;  /* 0x00007610ff1c7816 */ /* 0x000fe4000000001c */
[----:B------:R-:W-:Y:S02]  /*5920*/  PRMT R68, RZ, 0x7610, R68 ;  /* 0x00007610ff447816 */ /* 0x000fe40000000044 */
[----:B------:R-:W-:Y:S02]  /*5930*/  PRMT R66, RZ, 0x7610, R66 ;  /* 0x00007610ff427816 */ /* 0x000fe40000000042 */
[----:B------:R-:W-:Y:S02]  /*5940*/  PRMT R64, RZ, 0x7610, R64 ;  /* 0x00007610ff407816 */ /* 0x000fe40000000040 */
[----:B------:R-:W-:Y:S02]  /*5950*/  PRMT R62, RZ, 0x7610, R62 ;  /* 0x00007610ff3e7816 */ /* 0x000fe4000000003e */
[----:B------:R-:W-:-:S02]  /*5960*/  PRMT R60, RZ, 0x7610, R60 ;  /* 0x00007610ff3c7816 */ /* 0x000fc4000000003c */
[----:B------:R-:W-:Y:S01]  /*5970*/  PRMT R58, RZ, 0x7610, R58 ;  /* 0x00007610ff3a7816 */ /* 0x000fe2000000003a */
[----:B----4-:R-:W2:Y:S01]  /*5980*/  @P0 LDG.E.U16 R22, desc[UR8][R86.64] ;  /* 0x0000000856160981 */ /* 0x010ea2000c1e1500 */
[----:B------:R-:W-:Y:S02]  /*5990*/  PRMT R56, RZ, 0x7610, R56 ;  /* 0x00007610ff387816 */ /* 0x000fe40000000038 */
[----:B------:R-:W-:Y:S01]  /*59a0*/  PRMT R54, RZ, 0x7610, R54 ;  /* 0x00007610ff367816 */ /* 0x000fe20000000036 */
[----:B-----5:R0:W3:Y:S01]  /*59b0*/  @P0 LDG.E.U16 R82, desc[UR8][R84.64] ;  /* 0x0000000854520981 */ /* 0x0200e2000c1e1500 */
[----:B------:R-:W-:Y:S02]  /*59c0*/  PRMT R52, RZ, 0x7610, R52 ;  /* 0x00007610ff347816 */ /* 0x000fe40000000034 */
[----:B------:R-:W-:Y:S01]  /*59d0*/  PRMT R50, RZ, 0x7610, R50 ;  /* 0x00007610ff327816 */ /* 0x000fe20000000032 */
[----:B------:R-:W4:Y:S01]  /*59e0*/  @P0 LDG.E.U16 R18, desc[UR8][R208.64] ;  /* 0x00000008d0120981 */ /* 0x000f22000c1e1500 */
[----:B------:R-:W-:-:S02]  /*59f0*/  PRMT R48, RZ, 0x7610, R48 ;  /* 0x00007610ff307816 */ /* 0x000fc40000000030 */
[----:B------:R-:W-:Y:S01]  /*5a00*/  PRMT R46, RZ, 0x7610, R46 ;  /* 0x00007610ff2e7816 */ /* 0x000fe2000000002e */
[----:B------:R-:W5:Y:S01]  /*5a10*/  @P0 LDG.E.U16 R24, desc[UR8][R206.64] ;  /* 0x00000008ce180981 */ /* 0x000f62000c1e1500 */
[----:B------:R-:W-:Y:S02]  /*5a20*/  PRMT R44, RZ, 0x7610, R44 ;  /* 0x00007610ff2c7816 */ /* 0x000fe4000000002c */
[----:B------:R-:W-:Y:S01]  /*5a30*/  PRMT R42, RZ, 0x7610, R42 ;  /* 0x00007610ff2a7816 */ /* 0x000fe2000000002a */
[----:B------:R-:W5:Y:S01]  /*5a40*/  @P0 LDG.E.U16 R76, desc[UR8][R204.64] ;  /* 0x00000008cc4c0981 */ /* 0x000f62000c1e1500 */
[----:B------:R-:W-:Y:S02]  /*5a50*/  PRMT R40, RZ, 0x7610, R40 ;  /* 0x00007610ff287816 */ /* 0x000fe40000000028 */
[----:B------:R-:W-:Y:S01]  /*5a60*/  PRMT R38, RZ, 0x7610, R38 ;  /* 0x00007610ff267816 */ /* 0x000fe20000000026 */
[----:B------:R-:W5:Y:S01]  /*5a70*/  @P0 LDG.E.U16 R80, desc[UR8][R202.64] ;  /* 0x00000008ca500981 */ /* 0x000f62000c1e1500 */
[----:B------:R-:W-:-:S02]  /*5a80*/  PRMT R36, RZ, 0x7610, R36 ;  /* 0x00007610ff247816 */ /* 0x000fc40000000024 */
[----:B------:R-:W-:Y:S01]  /*5a90*/  PRMT R34, RZ, 0x7610, R34 ;  /* 0x00007610ff227816 */ /* 0x000fe20000000022 */
[----:B------:R-:W5:Y:S01]  /*5aa0*/  @P0 LDG.E.U16 R78, desc[UR8][R200.64] ;  /* 0x00000008c84e0981 */ /* 0x000f62000c1e1500 */
[----:B------:R-:W-:Y:S02]  /*5ab0*/  PRMT R32, RZ, 0x7610, R32 ;  /* 0x00007610ff207816 */ /* 0x000fe40000000020 */
[----:B------:R-:W-:Y:S01]  /*5ac0*/  PRMT R30, RZ, 0x7610, R30 ;  /* 0x00007610ff1e7816 */ /* 0x000fe2000000001e */
[----:B------:R-:W5:Y:S04]  /*5ad0*/  @P0 LDG.E.U16 R26, desc[UR8][R198.64] ;  /* 0x00000008c61a0981 */ /* 0x000f68000c1e1500 */
        /* <DEDUP_REMOVED lines=23> */
[----:B------:R-:W5:Y:S01]  /*5c50*/  @P0 LDG.E.U16 R30, desc[UR8][R148.64] ;  /* 0x00000008941e0981 */ /* 0x000f62000c1e1500 */
[--C-:B------:R-:W-:Y:S01]  /*5c60*/  FADD R21, R21, -R2.reuse ;  /* 0x8000000215157221 */ /* 0x100fe20000000000 */
[----:B------:R-:W-:-:S03]  /*5c70*/  FADD R5, R5, -R2 ;  /* 0x8000000205057221 */ /* 0x000fc60000000000 */
[----:B------:R-:W-:Y:S01]  /*5c80*/  FMUL R23, R21, 1.4426950216293334961 ;  /* 0x3fb8aa3b15177820 */ /* 0x000fe20000400000 */
[----:B------:R-:W-:Y:S01]  /*5c90*/  FADD R21, R4, -R2 ;  /* 0x8000000204157221 */ /* 0x000fe20000000000 */
[----:B------:R-:W-:-:S03]  /*5ca0*/  FMUL R5, R5, 1.4426950216293334961 ;  /* 0x3fb8aa3b05057820 */ /* 0x000fc60000400000 */
[----:B------:R-:W-:Y:S01]  /*5cb0*/  FMUL R25, R21, 1.4426950216293334961 ;  /* 0x3fb8aa3b15197820 */ /* 0x000fe20000400000 */
[--C-:B------:R-:W-:Y:S01]  /*5cc0*/  FADD R21, R20, -R2.reuse ;  /* 0x8000000214157221 */ /* 0x100fe20000000000 */
[----:B------:R-:W-:Y:S03]  /*5cd0*/  MUFU.EX2 R4, R23 ;  /* 0x0000001700047308 */ /* 0x000fe60000000800 */
[----:B------:R-:W-:Y:S01]  /*5ce0*/  FMUL R27, R21, 1.4426950216293334961 ;  /* 0x3fb8aa3b151b7820 */ /* 0x000fe20000400000 */
[----:B------:R-:W-:-:S04]  /*5cf0*/  FADD R21, R7, -R2 ;  /* 0x8000000207157221 */ /* 0x000fc80000000000 */
[----:B------:R-:W1:Y:S01]  /*5d00*/  MUFU.EX2 R5, R5 ;  /* 0x0000000500057308 */ /* 0x000e620000000800 */
[----:B------:R-:W-:Y:S01]  /*5d10*/  FMUL R29, R21, 1.4426950216293334961 ;  /* 0x3fb8aa3b151d7820 */ /* 0x000fe20000400000 */
[----:B------:R-:W-:-:S06]  /*5d20*/  FADD R21, R9, -R2 ;  /* 0x8000000209157221 */ /* 0x000fcc0000000000 */
[----:B------:R-:W0:Y:S01]  /*5d30*/  MUFU.EX2 R20, R25 ;  /* 0x0000001900147308 */ /* 0x000e220000000800 */
[----:B------:R-:W-:Y:S01]  /*5d40*/  FMUL R31, R21, 1.4426950216293334961 ;  /* 0x3fb8aa3b151f7820 */ /* 0x000fe20000400000 */
[--C-:B------:R-:W-:Y:S01]  /*5d50*/  FADD R21, R10, -R2.reuse ;  /* 0x800000020a157221 */ /* 0x100fe20000000000 */
[----:B------:R-:W-:-:S05]  /*5d60*/  FADD R6, R6, -R2 ;  /* 0x8000000206067221 */ /* 0x000fca0000000000 */
[----:B------:R-:W0:Y:S01]  /*5d70*/  MUFU.EX2 R7, R27 ;  /* 0x0000001b00077308 */ /* 0x000e220000000800 */
[----:B------:R-:W-:Y:S01]  /*5d80*/  FMUL R21, R21, 1.4426950216293334961 ;  /* 0x3fb8aa3b15157820 */ /* 0x000fe20000400000 */
[----:B------:R-:W-:Y:S01]  /*5d90*/  FMUL R6, R6, 1.4426950216293334961 ;  /* 0x3fb8aa3b06067820 */ /* 0x000fe20000400000 */
[----:B-1----:R-:W-:-:S05]  /*5da0*/  FADD R23, R5, R4 ;  /* 0x0000000405177221 */ /* 0x002fca0000000000 */
[----:B------:R-:W1:Y:S01]  /*5db0*/  MUFU.EX2 R9, R29 ;  /* 0x0000001d00097308 */ /* 0x000e620000000800 */
[--C-:B------:R-:W-:Y:S01]  /*5dc0*/  FADD R11, R11, -R2.reuse ;  /* 0x800000020b0b7221 */ /* 0x100fe20000000000 */
[----:B------:R-:W-:-:S06]  /*5dd0*/  FADD R12, R12, -R2 ;  /* 0x800000020c0c7221 */ /* 0x000fcc0000000000 */
[----:B------:R-:W1:Y:S01]  /*5de0*/  MUFU.EX2 R10, R31 ;  /* 0x0000001f000a7308 */ /* 0x000e620000000800 */
[----:B------:R-:W-:Y:S01]  /*5df0*/  FMUL R11, R11, 1.4426950216293334961 ;  /* 0x3fb8aa3b0b0b7820 */ /* 0x000fe20000400000 */
[----:B------:R-:W-:-:S06]  /*5e00*/  FMUL R12, R12, 1.4426950216293334961 ;  /* 0x3fb8aa3b0c0c7820 */ /* 0x000fcc0000400000 */
[----:B------:R-:W1:Y:S01]  /*5e10*/  MUFU.EX2 R21, R21 ;  /* 0x0000001500157308 */ /* 0x000e620000000800 */
[----:B------:R-:W-:-:S07]  /*5e20*/  FADD R13, R13, -R2 ;  /* 0x800000020d0d7221 */ /* 0x000fce0000000000 */
[----:B0-----:R0:W1:Y:S02]  /*5e30*/  MUFU.EX2 R84, R6 ;  /* 0x0000000600547308 */ /* 0x0010640000000800 */
[----:B0-----:R-:W-:-:S06]  /*5e40*/  FADD R6, R20, R23 ;  /* 0x0000001714067221 */ /* 0x001fcc0000000000 */
[----:B------:R-:W0:Y:S01]  /*5e50*/  MUFU.EX2 R11, R11 ;  /* 0x0000000b000b7308 */ /* 0x000e220000000800 */
[----:B------:R-:W-:Y:S01]  /*5e60*/  FADD R6, R7, R6 ;  /* 0x0000000607067221 */ /* 0x000fe20000000000 */
[----:B------:R-:W-:-:S03]  /*5e70*/  FMUL R13, R13, 1.4426950216293334961 ;  /* 0x3fb8aa3b0d0d7820 */ /* 0x000fc60000400000 */
[----:B-1----:R-:W-:-:S03]  /*5e80*/  FADD R23, R9, R6 ;  /* 0x0000000609177221 */ /* 0x002fc60000000000 */
[----:B------:R-:W1:Y:S01]  /*5e90*/  MUFU.EX2 R12, R12 ;  /* 0x0000000c000c7308 */ /* 0x000e620000000800 */
[--C-:B------:R-:W-:Y:S01]  /*5ea0*/  FADD R15, R15, -R2.reuse ;  /* 0x800000020f0f7221 */ /* 0x100fe20000000000 */
[----:B------:R-:W-:Y:S01]  /*5eb0*/  FADD R14, R14, -R2 ;  /* 0x800000020e0e7221 */ /* 0x000fe20000000000 */
[----:B------:R-:W-:Y:S02]  /*5ec0*/  FADD R6, R10, R23 ;  /* 0x000000170a067221 */ /* 0x000fe40000000000 */
[----:B------:R-:W-:Y:S01]  /*5ed0*/  FMUL R15, R15, 1.4426950216293334961 ;  /* 0x3fb8aa3b0f0f7820 */ /* 0x000fe20000400000 */
[----:B------:R-:W-:Y:S01]  /*5ee0*/  FMUL R14, R14, 1.4426950216293334961 ;  /* 0x3fb8aa3b0e0e7820 */ /* 0x000fe20000400000 */
[----:B------:R-:W-:Y:S01]  /*5ef0*/  FADD R25, R21, R6 ;  /* 0x0000000615197221 */ /* 0x000fe20000000000 */
[----:B------:R-:W0:Y:S01]  /*5f00*/  MUFU.EX2 R13, R13 ;  /* 0x0000000d000d7308 */ /* 0x000e220000000800 */
[--C-:B------:R-:W-:Y:S01]  /*5f10*/  FADD R16, R16, -R2.reuse ;  /* 0x8000000210107221 */ /* 0x100fe20000000000 */
[----:B------:R-:W-:Y:S01]  /*5f20*/  FADD R17, R17, -R2 ;  /* 0x8000000211117221 */ /* 0x000fe20000000000 */
[----:B------:R-:W-:-:S05]  /*5f30*/  FADD R6, R84, R25 ;  /* 0x0000001954067221 */ /* 0x000fca0000000000 */
[----:B------:R0:W1:Y:S01]  /*5f40*/  MUFU.EX2 R86, R15 ;  /* 0x0000000f00567308 */ /* 0x0000620000000800 */
[----:B------:R-:W-:Y:S01]  /*5f50*/  FMUL R16, R16, 1.4426950216293334961 ;  /* 0x3fb8aa3b10107820 */ /* 0x000fe20000400000 */
[----:B------:R-:W-:Y:S01]  /*5f60*/  FMUL R17, R17, 1.4426950216293334961 ;  /* 0x3fb8aa3b11117820 */ /* 0x000fe20000400000 */
[----:B------:R-:W-:-:S05]  /*5f70*/  FADD R19, R19, -R2 ;  /* 0x8000000213137221 */ /* 0x000fca0000000000 */
[----:B------:R-:W1:Y:S01]  /*5f80*/  MUFU.EX2 R14, R14 ;  /* 0x0000000e000e7308 */ /* 0x000e620000000800 */
[----:B0-----:R-:W-:Y:S01]  /*5f90*/  FADD R15, R11, R6 ;  /* 0x000000060b0f7221 */ /* 0x001fe20000000000 */
[----:B------:R-:W-:-:S03]  /*5fa0*/  LOP3.LUT R33, R41, 0xff, RZ, 0xc0, !PT ;  /* 0x000000ff29217812 */ /* 0x000fc600078ec0ff */
[----:B-1----:R-:W-:-:S03]  /*5fb0*/  FADD R6, R12, R15 ;  /* 0x0000000f0c067221 */ /* 0x002fc60000000000 */
[----:B------:R-:W0:Y:S01]  /*5fc0*/  MUFU.EX2 R23, R16 ;  /* 0x0000001000177308 */ /* 0x000e220000000800 */
[----:B------:R-:W-:Y:S01]  /*5fd0*/  FMUL R19, R19, 1.4426950216293334961 ;  /* 0x3fb8aa3b13137820 */ /* 0x000fe20000400000 */
[----:B------:R-:W-:Y:S01]  /*5fe0*/  FADD R15, R13, R6 ;  /* 0x000000060d0f7221 */ /* 0x000fe20000000000 */
[----:B------:R-:W-:-:S05]  /*5ff0*/  SHF.R.U32.HI R0, RZ, 0x2, R0 ;  /* 0x00000002ff007819 */ /* 0x000fca0000011600 */
[----:B------:R-:W1:Y:S01]  /*6000*/  MUFU.EX2 R17, R17 ;  /* 0x0000001100117308 */ /* 0x000e620000000800 */
[----:B------:R-:W-:Y:S02]  /*6010*/  IMAD.SHL.U32 R133, R33, 0x2, RZ ;  /* 0x0000000221857824 */ /* 0x000fe400078e00ff */
[----:B------:R-:W-:Y:S01]  /*6020*/  FADD R15, R86, R15 ;  /* 0x0000000f560f7221 */ /* 0x000fe20000000000 */
[----:B------:R-:W-:-:S04]  /*6030*/  LOP3.LUT R8, R8, 0x1f0, RZ, 0xc0, !PT ;  /* 0x000001f008087812 */ /* 0x000fc800078ec0ff */
[----:B------:R-:W1:Y:S01]  /*6040*/  MUFU.EX2 R16, R19 ;  /* 0x0000001300107308 */ /* 0x000e620000000800 */
[----:B------:R-:W-:Y:S01]  /*6050*/  FADD R6, R14, R15 ;  /* 0x0000000f0e067221 */ /* 0x000fe20000000000 */
[----:B------:R-:W-:Y:S02]  /*6060*/  LOP3.LUT R133, R133, R0, RZ, 0x3c, !PT ;  /* 0x0000000085857212 */ /* 0x000fe400078e3cff */
[----:B------:R-:W-:Y:S01]  /*6070*/  LDSM.16.M88 R0, [R8+UR4+0x10000] ;  /* 0x010000040800783b */ /* 0x000fe20008000000 */
[----:B0-----:R-:W-:Y:S01]  /*6080*/  FADD R6, R23, R6 ;  /* 0x0000000617067221 */ /* 0x001fe20000000000 */
[----:B------:R-:W-:Y:S03]  /*6090*/  BAR.SYNC.DEFER_BLOCKING 0x0 ;  /* 0x0000000000007b1d */ /* 0x000fe60000010000 */
[----:B-1----:R-:W-:-:S04]  /*60a0*/  FADD R15, R17, R6 ;  /* 0x00000006110f7221 */ /* 0x002fc80000000000 */
[----:B------:R-:W-:-:S05]  /*60b0*/  FADD R15, R16, R15 ;  /* 0x0000000f100f7221 */ /* 0x000fca0000000000 */
[----:B------:R-:W0:Y:S01]  /*60c0*/  SHFL.BFLY PT, R6, R15, 0x10, 0x1f ;  /* 0x0e001f000f067f89 */ /* 0x000e2200000e0000 */
[----:B------:R-:W-:-:S04]  /*60d0*/  UIADD3 UR76, UPT, UPT, UR5, 0x120, URZ ;  /* 0x00000120054c7890 */ /* 0x000fc8000fffe0ff */
[----:B------:R-:W-:Y:S01]  /*60e0*/  UIADD3 UR10, UPT, UPT, UR10, UR76, URZ ;  /* 0x0000004c0a0a7290 */ /* 0x000fe2000fffe0ff */
[----:B--2---:R-:W-:Y:S04]  /*60f0*/  STS.U16 [R133+UR4+0x10000], R22 ;  /* 0x0100001685007988 */ /* 0x004fe80008000404 */
[----:B---3--:R-:W-:Y:S04]  /*6100*/  STS.U16 [R133+UR4+0x10200], R82 ;  /* 0x0102005285007988 */ /* 0x008fe80008000404 */
[----:B----4-:R-:W-:Y:S04]  /*6110*/  STS.U16 [R133+UR4+0x10400], R18 ;  /* 0x0104001285007988 */ /* 0x010fe80008000404 */
[----:B-----5:R-:W-:Y:S04]  /*6120*/  STS.U16 [R133+UR4+0x10600], R24 ;  /* 0x0106001885007988 */ /* 0x020fe80008000404 */
        /* <DEDUP_REMOVED lines=27> */
[----:B------:R-:W-:Y:S01]  /*62e0*/  STS.U16 [R133+UR4+0x13e00], R30 ;  /* 0x013e001e85007988 */ /* 0x000fe20008000404 */
[----:B0-----:R-:W-:Y:S01]  /*62f0*/  FADD R6, R15, R6 ;  /* 0x000000060f067221 */ /* 0x001fe20000000000 */
[----:B------:R-:W-:Y:S01]  /*6300*/  ULEA UR77, UR77, UR10, 0x12 ;  /* 0x0000000a4d4d7291 */ /* 0x000fe2000f8e90ff */
[----:B------:R-:W-:Y:S01]  /*6310*/  F2FP.BF16.F32.PACK_AB R4, R4, R5 ;  /* 0x000000050404723e */ /* 0x000fe200000010ff */
[----:B------:R-:W-:Y:S01]  /*6320*/  STL [R1+0x60], R43 ;  /* 0x0000602b01007387 */ /* 0x000fe20000100800 */
[----:B------:R-:W-:Y:S01]  /*6330*/  FADD R143, R143, R6 ;  /* 0x000000068f8f7221 */ /* 0x000fe20000000000 */
[----:B------:R-:W-:-:S02]  /*6340*/  F2FP.BF16.F32.PACK_AB R5, R7, R20 ;  /* 0x000000140705723e */ /* 0x000fc400000010ff */
[----:B------:R0:W-:Y:S01]  /*6350*/  STL [R1+0x5c], R8 ;  /* 0x00005c0801007387 */ /* 0x0001e20000100800 */
[----:B------:R-:W-:Y:S02]  /*6360*/  F2FP.BF16.F32.PACK_AB R6, R10, R9 ;  /* 0x000000090a06723e */ /* 0x000fe400000010ff */
[----:B------:R-:W-:Y:S02]  /*6370*/  F2FP.BF16.F32.PACK_AB R7, R84, R21 ;  /* 0x000000155407723e */ /* 0x000fe400000010ff */
[----:B------:R-:W-:Y:S02]  /*6380*/  F2FP.BF16.F32.PACK_AB R9, R86, R13 ;  /* 0x0000000d5609723e */ /* 0x000fe400000010ff */
[----:B------:R-:W-:Y:S02]  /*6390*/  F2FP.BF16.F32.PACK_AB R10, R23, R14 ;  /* 0x0000000e170a723e */ /* 0x000fe400000010ff */
[----:B0-----:R-:W-:Y:S02]  /*63a0*/  F2FP.BF16.F32.PACK_AB R8, R12, R11 ;  /* 0x0000000b0c08723e */ /* 0x001fe400000010ff */
[----:B------:R-:W-:Y:S01]  /*63b0*/  F2FP.BF16.F32.PACK_AB R11, R16, R17 ;  /* 0x00000011100b723e */ /* 0x000fe200000010ff */
[----:B------:R-:W-:Y:S06]  /*63c0*/  @!P0 BRA `(.L_x_9) ;  /* 0x0000000000088947 */ /* 0x000fec0003800000 */
[----:B------:R0:W-:Y:S01]  /*63d0*/  STTM.16dp32bit_t0_t15.x8 tmem[UR77], R4 ;  /* 0x00000004000079ed */ /* 0x0001e2000898004d */
[----:B------:R0:W-:Y:S02]  /*63e0*/  STTM.16dp32bit_t16_t31.x8 tmem[UR77+0x8], R4 ;  /* 0x00000804000079ed */ /* 0x0001e400089a004d */
.L_x_9:
[----:B------:R-:W1:Y:S02]  /*63f0*/  FENCE.VIEW.ASYNC.T ;  /* 0x00000000000073c6 */ /* 0x000e640000000200 */
[----:B-1----:R-:W-:Y:S06]  /*6400*/  BAR.SYNC.DEFER_BLOCKING 0x0 ;  /* 0x0000000000007b1d */ /* 0x002fec0000010000 */
[----:B0-----:R-:W0:Y:S01]  /*6410*/  LDTM.x128 R4, tmem[UR6] ;  /* 0x00000006000479ee */ /* 0x001e2200083c0000 */
[----:B------:R-:W-:Y:S01]  /*6420*/  NOP ;  /* 0x0000000000007918 */ /* 0x000fe20000000000 */
[----:B------:R-:W-:Y:S05]  /*6430*/  @!P0 BRA `(.L_x_10) ;  /* 0x0000000800048947 */ /* 0x000fea0003800000 */
[C---:B0-----:R-:W-:Y:S01]  /*6440*/  FMUL R4, R0.reuse, R4 ;  /* 0x0000000400047220 */ /* 0x041fe20000400000 */
[C---:B------:R-:W-:Y:S01]  /*6450*/  FMUL R5, R0.reuse, R5 ;  /* 0x0000000500057220 */ /* 0x040fe20000400000 */
        /* <DEDUP_REMOVED lines=125> */
[----:B------:R-:W-:-:S04]  /*6c30*/  FMUL R131, R0, R131 ;  /* 0x0000008300837220 */ /* 0x000fc80000400000 */
[----:B------:R1:W-:Y:S03]  /*6c40*/  STTM.x128 tmem[UR6], R4 ;  /* 0x00000004000079ed */ /* 0x0003e600083c0006 */
.L_x_10:
[----:B0-----:R-:W0:Y:S02]  /*6c50*/  FENCE.VIEW.ASYNC.T ;  /* 0x00000000000073c6 */ /* 0x001e240000000200 */
[----:B0-----:R-:W-:Y:S01]  /*6c60*/  BAR.SYNC.DEFER_BLOCKING 0x0 ;  /* 0x0000000000007b1d */ /* 0x001fe20000010000 */
[----:B------:R-:W-:Y:S02]  /*6c70*/  UIADD3 UR60, UPT, UPT, UR4, 0x1c000, URZ ;  /* 0x0001c000043c7890 */ /* 0x000fe4000fffe0ff */
[----:B-1----:R-:W-:Y:S01]  /*6c80*/  IMAD.U32 R4, RZ, RZ, UR4 ;  /* 0x00000004ff047e24 */ /* 0x002fe2000f8e00ff */
[----:B------:R-:W-:Y:S02]  /*6c90*/  FSEL R0, R2, -INF , P0 ;  /* 0xff80000002007808 */ /* 0x000fe40000000000 */
[----:B------:R-:W-:Y:S01]  /*6ca0*/  FSEL R143, R143, 1, P0 ;  /* 0x3f8000008f8f7808 */ /* 0x000fe20000000000 */
[----:B------:R0:W-:Y:S06]  /*6cb0*/  MEMBAR.ALL.CTA ;  /* 0x0000000000007992 */ /* 0x0001ec0000008000 */
[----:B0-----:R-:W0:Y:S02]  /*6cc0*/  FENCE.VIEW.ASYNC.S ;  /* 0x00000000000073c6 */ /* 0x001e240000000000 */
[----:B0-----:R-:W-:Y:S06]  /*6cd0*/  BAR.SYNC.DEFER_BLOCKING 0x0 ;  /* 0x0000000000007b1d */ /* 0x001fec0000010000 */
[----:B------:R-:W-:Y:S05]  /*6ce0*/  @!P2 BRA `(.L_x_11) ;  /* 0x000000000064a947 */ /* 0x000fea0003800000 */
[----:B------:R-:W-:Y:S01]  /*6cf0*/  UIADD3 UR10, UPT, UPT, UR4, 0x10000, URZ ;  /* 0x00010000040a7890 */ /* 0x000fe2000fffe0ff */
[----:B------:R-:W-:Y:S01]  /*6d00*/  BSSY.RECONVERGENT B0, `(.L_x_12) ;  /* 0x0000016000007945 */ /* 0x000fe20003800200 */
[----:B------:R-:W-:Y:S02]  /*6d10*/  ELECT P0, URZ, PT ;  /* 0x0000000000ff782f */ /* 0x000fe40003800000 */
[----:B------:R-:W-:Y:S01]  /*6d20*/  USHF.R.U32.HI UR10, URZ, 0x4, UR10 ;  /* 0x00000004ff0a7899 */ /* 0x000fe2000801160a */
[----:B------:R-:W-:Y:S01]  /*6d30*/  UMOV UR12, 0xfffffffe ;  /* 0xfffffffe000c7882 */ /* 0x000fe20000000000 */
[----:B------:R-:W-:Y:S02]  /*6d40*/  UMOV UR13, 0x7fffbfdf ;  /* 0x7fffbfdf000d7882 */ /* 0x000fe40000000000 */
[----:B------:R-:W-:Y:S01]  /*6d50*/  USGXT.U32 UR10, UR10, 0xe ;  /* 0x0000000e0a0a789a */ /* 0x000fe20008000000 */
[----:B------:R-:W-:Y:S01]  /*6d60*/  UMOV UR11, URZ ;  /* 0x000000ff000b7c82 */ /* 0x000fe20008000000 */
[----:B------:R-:W-:-:S02]  /*6d70*/  UIADD3 UR14, UPT, UPT, UR5, 0x128, URZ ;  /* 0x00000128050e7890 */ /* 0x000fc4000fffe0ff */
[----:B------:R-:W-:Y:S01]  /*6d80*/  UIADD3.64 UR12, UPT, UPT, UR10, -UR12, URZ ;  /* 0x8000000c0a0c7297 */ /* 0x000fe2000fffe0ff */
[----:B------:R-:W-:Y:S01]  /*6d90*/  UMOV UR16, 0x0 ;  /* 0x0000000000107882 */ /* 0x000fe20000000000 */
[----:B------:R-:W-:Y:S01]  /*6da0*/  UMOV UR17, 0x8400490 ;  /* 0x0840049000117882 */ /* 0x000fe20000000000 */
[----:B------:R-:W-:Y:S01]  /*6db0*/  UMOV UR11, 0x80004020 ;  /* 0x80004020000b7882 */ /* 0x000fe20000000000 */
[----:B------:R-:W-:Y:S01]  /*6dc0*/  UMOV UR18, 0x0 ;  /* 0x0000000000127882 */ /* 0x000fe20000000000 */
[----:B------:R-:W-:Y:S01]  /*6dd0*/  UMOV UR19, 0x8400490 ;  /* 0x0840049000137882 */ /* 0x000fe20000000000 */
[----:B------:R0:W-:Y:S03]  /*6de0*/  UTCHMMA tmem[UR76], gdesc[UR10], tmem[UR5], tmem[UR16], idesc[UR17], UPT ;  /* 0x00ff100a4c0079ea */ /* 0x0001e6000b800005 */
[----:B------:R0:W-:Y:S01]  /*6df0*/  UTCHMMA tmem[UR14], gdesc[UR12], tmem[UR5], tmem[UR18], idesc[UR19], UPT ;  /* 0x00ff120c0e0079ea */ /* 0x0001e2000b800005 */
[----:B------:R-:W-:Y:S05]  /*6e00*/  @!P0 BRA `(.L_x_13) ;  /* 0x0000000000148947 */ /* 0x000fea0003800000 */
[----:B0-----:R-:W-:Y:S01]  /*6e10*/  UMOV UR10, UR60 ;  /* 0x0000003c000a7c82 */ /* 0x001fe20008000000 */
[----:B------:R-:W-:Y:S02]  /*6e20*/  UMOV UR11, URZ ;  /* 0x000000ff000b7c82 */ /* 0x000fe40008000000 */
[----:B------:R-:W-:Y:S02]  /*6e30*/  UMOV UR10, UR10 ;  /* 0x0000000a000a7c82 */ /* 0x000fe40008000000 */
[----:B------:R1:W-:Y:S01]  /*6e40*/  UTCBAR [UR10], URZ ;  /* 0x000000ff0a0073e9 */ /* 0x0003e200080000ff */
[----:B------:R-:W-:Y:S02]  /*6e50*/  NOP ;  /* 0x0000000000007918 */ /* 0x000fe40000000000 */
.L_x_13:
[----:B01----:R-:W-:Y:S05]  /*6e60*/  BSYNC.RECONVERGENT B0 ;  /* 0x0000000000007941 */ /* 0x003fea0003800200 */
.L_x_12:
[----:B------:R-:W-:Y:S05]  /*6e70*/  BRA `(.L_x_14) ;  /* 0x0000000000087947 */ /* 0x000fea0003800000 */
.L_x_11:
[----:B------:R-:W-:-:S13]  /*6e80*/  ISETP.GE.AND P0, PT, R3, RZ, PT ;  /* 0x000000ff0300720c */ /* 0x000fda0003f06270 */
[----:B------:R-:W-:Y:S05]  /*6e90*/  @!P0 BRA `(.L_x_15) ;  /* 0x0000002c00f08947 */ /* 0x000fea0003800000 */
.L_x_14:
[----:B------:R-:W2:Y:S01]  /*6ea0*/  LDL R2, [R1+0x68] ;  /* 0x0000680001027983 */ /* 0x000ea20000100800 */
[----:B------:R-:W-:Y:S01]  /*6eb0*/  SHF.R.U32.HI R252, RZ, 0x4, R134 ;  /* 0x00000004fffc7819 */ /* 0x000fe20000011686 */
[----:B------:R-:W-:Y:S01]  /*6ec0*/  HFMA2 R145, -RZ, RZ, 0, 0 ;  /* 0x00000000ff917431 */ /* 0x000fe200000001ff */
[----:B------:R-:W-:Y:S01]  /*6ed0*/  SHF.R.U32.HI R4, RZ, 0x4, R4 ;  /* 0x00000004ff047819 */ /* 0x000fe20000011604 */
[----:B------:R-:W-:Y:S01]  /*6ee0*/  USHF.L.U32 UR66, UR39, 0x5, URZ ;  /* 0x0000000527427899 */ /* 0x000fe200080006ff */
[----:B------:R-:W-:Y:S01]  /*6ef0*/  SGXT.U32 R252, R252, 0xe ;  /* 0x0000000efcfc781a */ /* 0x000fe20000000000 */
[----:B------:R-:W-:Y:S01]  /*6f00*/  UISETP.NE.U32.AND UP2, UPT, UR33, URZ, UPT ;  /* 0x000000ff2100728c */ /* 0x000fe2000bf45070 */
[----:B------:R-:W-:Y:S01]  /*6f10*/  SGXT.U32 R147, R4, 0xe ;  /* 0x0000000e0493781a */ /* 0x000fe20000000000 */
[----:B------:R-:W-:Y:S01]  /*6f20*/  IMAD.MOV.U32 R4, RZ, RZ, RZ ;  /* 0x000000ffff047224 */ /* 0x000fe200078e00ff */
[----:B------:R-:W-:Y:S01]  /*6f30*/  IADD3 R5, P0, PT, R252, 0x2, RZ ;  /* 0x00000002fc057810 */ /* 0x000fe20007f1e0ff */
[----:B------:R-:W-:Y:S01]  /*6f40*/  HFMA2 R141, -RZ, RZ, 0, 5.9604644775390625e-08 ;  /* 0x00000001ff8d7431 */ /* 0x000fe200000001ff */
[----:B------:R-:W-:Y:S01]  /*6f50*/  UMOV UR44, 0xfffffffe ;  /* 0xfffffffe002c7882 */ /* 0x000fe20000000000 */
[----:B------:R-:W-:Y:S01]  /*6f60*/  R2UR UR43, R145 ;  /* 0x00000000912b72ca */ /* 0x000fe200000e0000 */
[----:B------:R-:W-:Y:S01]  /*6f70*/  UMOV UR45, 0x7fffbfdf ;  /* 0x7fffbfdf002d7882 */ /* 0x000fe20000000000 */
[----:B------:R-:W-:Y:S01]  /*6f80*/  R2UR UR10, R5 ;  /* 0x00000000050a72ca */ /* 0x000fe200000e0000 */
[----:B------:R-:W-:Y:S01]  /*6f90*/  IMAD.MOV.U32 R21, RZ, RZ, RZ ;  /* 0x000000ffff157224 */ /* 0x000fe200078e00ff */
[C---:B------:R-:W-:Y:S01]  /*6fa0*/  IADD3 R5, P3, PT, R147.reuse, 0x8000080, RZ ;  /* 0x0800008093057810 */ /* 0x040fe20007f7e0ff */
[----:B------:R-:W-:Y:S01]  /*6fb0*/  IMAD.MOV.U32 R22, RZ, RZ, RZ ;  /* 0x000000ffff167224 */ /* 0x000fe200078e00ff */
[----:B------:R-:W-:Y:S01]  /*6fc0*/  LOP3.LUT R147, R147, 0x8000000, RZ, 0xfc, !PT ;  /* 0x0800000093937812 */ /* 0x000fe200078efcff */
[----:B------:R-:W-:Y:S01]  /*6fd0*/  IMAD.MOV.U32 R142, RZ, RZ, RZ ;  /* 0x000000ffff8e7224 */ /* 0x000fe200078e00ff */
[C---:B------:R-:W-:Y:S01]  /*6fe0*/  IADD3 R6, P2, PT, R5.reuse, 0x80, RZ ;  /* 0x0000008005067810 */ /* 0x040fe20007f5e0ff */
[----:B------:R-:W-:Y:S01]  /*6ff0*/  IMAD.U32 R20, RZ, RZ, UR60 ;  /* 0x0000003cff147e24 */ /* 0x000fe2000f8e00ff */
[----:B------:R-:W-:-:S02]  /*7000*/  IADD3 R7, P1, PT, R5, 0x100, RZ ;  /* 0x0000010005077810 */ /* 0x000fc40007f3e0ff */
[----:B------:R-:W-:Y:S02]  /*7010*/  R2UR UR12, R6 ;  /* 0x00000000060c72ca */ /* 0x000fe400000e0000 */
[----:B------:R-:W-:Y:S02]  /*7020*/  R2UR UR14, R7 ;  /* 0x00000000070e72ca */ /* 0x000fe400000e0000 */
[----:B------:R-:W-:Y:S02]  /*7030*/  IADD3.X R4, PT, PT, R4, 0x40004040, RZ, P3, !PT ;  /* 0x4000404004047810 */ /* 0x000fe40001ffe4ff */
[C---:B------:R-:W-:Y:S02]  /*7040*/  IADD3 R6, P5, PT, R5.reuse, 0x200, RZ ;  /* 0x0000020005067810 */ /* 0x040fe40007fbe0ff */
[C---:B------:R-:W-:Y:S02]  /*7050*/  IADD3 R7, P4, PT, R5.reuse, 0x280, RZ ;  /* 0x0000028005077810 */ /* 0x040fe40007f9e0ff */
[----:B------:R-:W-:-:S02]  /*7060*/  IADD3 R8, P3, PT, R5, 0x300, RZ ;  /* 0x0000030005087810 */ /* 0x000fc40007f7e0ff */
[----:B------:R-:W-:Y:S01]  /*7070*/  R2UR UR18, R6 ;  /* 0x00000000061272ca */ /* 0x000fe200000e0000 */
[--C-:B------:R-:W-:Y:S01]  /*7080*/  IMAD.X R6, RZ, RZ, R4.reuse, P1 ;  /* 0x000000ffff067224 */ /* 0x100fe200008e0604 */
[----:B------:R-:W-:Y:S02]  /*7090*/  R2UR UR20, R7 ;  /* 0x00000000071472ca */ /* 0x000fe400000e0000 */
[----:B------:R-:W-:Y:S01]  /*70a0*/  R2UR UR22, R8 ;  /* 0x00000000081672ca */ /* 0x000fe200000e0000 */
[--C-:B------:R-:W-:Y:S01]  /*70b0*/  IMAD.X R8, RZ, RZ, R4.reuse, P5 ;  /* 0x000000ffff087224 */ /* 0x100fe200028e0604 */
[C---:B------:R-:W-:Y:S02]  /*70c0*/  IADD3 R10, P1, PT, R5.reuse, 0x400, RZ ;  /* 0x00000400050a7810 */ /* 0x040fe40007f3e0ff */
[C---:B------:R-:W-:Y:S02]  /*70d0*/  IADD3 R12, P5, PT, R5.reuse, 0x500, RZ ;  /* 0x00000500050c7810 */ /* 0x040fe40007fbe0ff */
[----:B------:R-:W-:Y:S01]  /*70e0*/  R2UR UR26, R10 ;  /* 0x000000000a1a72ca */ /* 0x000fe200000e0000 */
[--C-:B------:R-:W-:Y:S01]  /*70f0*/  IMAD.X R10, RZ, RZ, R4.reuse, P3 ;  /* 0x000000ffff0a7224 */ /* 0x100fe200018e0604 */
[----:B------:R-:W-:Y:S01]  /*7100*/  R2UR UR30, R12 ;  /* 0x000000000c1e72ca */ /* 0x000fe200000e0000 */
[----:B------:R-:W-:Y:S01]  /*7110*/  IMAD.X R12, RZ, RZ, R4, P1 ;  /* 0x000000ffff0c7224 */ /* 0x000fe200008e0604 */
[----:B------:R-:W-:-:S02]  /*7120*/  R2UR UR32, R5 ;  /* 0x00000000052072ca */ /* 0x000fc400000e0000 */
[----:B------:R-:W-:Y:S02]  /*7130*/  IADD3 R14, P3, PT, R5, 0x600, RZ ;  /* 0x00000600050e7810 */ /* 0x000fe40007f7e0ff */
[----:B------:R-:W-:Y:S02]  /*7140*/  R2UR UR15, R6 ;  /* 0x00000000060f72ca */ /* 0x000fe400000e0000 */
[----:B------:R-:W-:Y:S02]  /*7150*/  R2UR UR36, R14 ;  /* 0x000000000e2472ca */ /* 0x000fe400000e0000 */
[----:B------:R-:W-:Y:S02]  /*7160*/  R2UR UR19, R8 ;  /* 0x00000000081372ca */ /* 0x000fe400000e0000 */
[----:B------:R-:W-:Y:S02]  /*7170*/  R2UR UR23, R10 ;  /* 0x000000000a1772ca */ /* 0x000fe400000e0000 */
[----:B------:R-:W-:-:S02]  /*7180*/  R2UR UR27, R12 ;  /* 0x000000000c1b72ca */ /* 0x000fc400000e0000 */
[----:B------:R-:W-:Y:S02]  /*7190*/  R2UR UR33, R4 ;  /* 0x00000000042172ca */ /* 0x000fe400000e0000 */
[----:B------:R-:W-:Y:S01]  /*71a0*/  MOV R3, UR66 ;  /* 0x0000004200037c02 */ /* 0x000fe20008000f00 */
[----:B--2---:R-:W-:-:S05]  /*71b0*/  VIADD R2, R2, 0x18000 ;  /* 0x0001800002027836 */ /* 0x004fca0000000000 */
[----:B------:R-:W-:-:S04]  /*71c0*/  SHF.R.U32.HI R2, RZ, 0x4, R2 ;  /* 0x00000004ff027819 */ /* 0x000fc80000011602 */
[----:B------:R-:W-:Y:S01]  /*71d0*/  SGXT.U32 R144, R2, 0xe ;  /* 0x0000000e0290781a */ /* 0x000fe20000000000 */
[----:B------:R-:W-:-:S03]  /*71e0*/  IMAD.MOV.U32 R2, RZ, RZ, RZ ;  /* 0x000000ffff027224 */ /* 0x000fc600078e00ff */
[----:B------:R-:W-:Y:S02]  /*71f0*/  R2UR UR42, R144 ;  /* 0x00000000902a72ca */ /* 0x000fe400000e0000 */
[----:B------:R-:W-:-:S04]  /*7200*/  IADD3.X R2, PT, PT, R2, 0x40004040, RZ, P0, !PT ;  /* 0x4000404002027810 */ /* 0x000fc800007fe4ff */
[----:B------:R-:W-:Y:S02]  /*7210*/  R2UR UR11, R2 ;  /* 0x00000000020b72ca */ /* 0x000fe400000e0000 */
[----:B------:R-:W-:-:S04]  /*7220*/  IADD3 R2, P0, PT, R5, 0x180, RZ ;  /* 0x0000018005027810 */ /* 0x000fc80007f1e0ff */
[----:B------:R-:W-:Y:S01]  /*7230*/  R2UR UR16, R2 ;  /* 0x00000000021072ca */ /* 0x000fe200000e0000 */
[--C-:B------:R-:W-:Y:S01]  /*7240*/  IMAD.X R2, RZ, RZ, R4.reuse, P2 ;  /* 0x000000ffff027224 */ /* 0x100fe200010e0604 */
[C---:B------:R-:W-:Y:S01]  /*7250*/  IADD3 R9, P2, PT, R5.reuse, 0x380, RZ ;  /* 0x0000038005097810 */ /* 0x040fe20007f5e0ff */
[--C-:B------:R-:W-:Y:S01]  /*7260*/  IMAD.X R7, RZ, RZ, R4.reuse, P0 ;  /* 0x000000ffff077224 */ /* 0x100fe200000e0604 */
[----:B------:R-:W-:Y:S01]  /*7270*/  IADD3 R11, P0, PT, R5, 0x480, RZ ;  /* 0x00000480050b7810 */ /* 0x000fe20007f1e0ff */
[----:B------:R-:W-:Y:S01]  /*7280*/  UIADD3.64 UR42, UPT, UPT, UR42, -UR44, URZ ;  /* 0x8000002c2a2a7297 */ /* 0x000fe2000fffe0ff */
[----:B------:R-:W-:Y:S01]  /*7290*/  R2UR UR24, R9 ;  /* 0x00000000091872ca */ /* 0x000fe200000e0000 */
[----:B------:R-:W-:Y:S01]  /*72a0*/  UIADD3.64 UR44, UPT, UPT, UR10, 0x2, URZ ;  /* 0x000000020a2c7897 */ /* 0x000fe2000fffe0ff */
[----:B------:R-:W-:Y:S01]  /*72b0*/  R2UR UR28, R11 ;  /* 0x000000000b1c72ca */ /* 0x000fe200000e0000 */
[--C-:B------:R-:W-:Y:S01]  /*72c0*/  IMAD.X R11, RZ, RZ, R4.reuse, P2 ;  /* 0x000000ffff0b7224 */ /* 0x100fe200010e0604 */
[----:B------:R-:W-:Y:S01]  /*72d0*/  IADD3.X R9, PT, PT, R4, RZ, RZ, P4, !PT ;  /* 0x000000ff04097210 */ /* 0x000fe200027fe4ff */
[----:B------:R-:W-:Y:S01]  /*72e0*/  UIADD3.64 UR46, UPT, UPT, UR10, 0x4, URZ ;  /* 0x000000040a2e7897 */ /* 0x000fe2000fffe0ff */
[C---:B------:R-:W-:Y:S01]  /*72f0*/  IADD3 R13, P4, PT, R5.reuse, 0x580, RZ ;  /* 0x00000580050d7810 */ /* 0x040fe20007f9e0ff */
[----:B------:R-:W-:Y:S01]  /*7300*/  UIADD3.64 UR48, UPT, UPT, UR10, 0xfe, URZ ;  /* 0x000000fe0a307897 */ /* 0x000fe2000fffe0ff */
[C---:B------:R-:W-:Y:S01]  /*7310*/  IADD3 R15, P2, PT, R5.reuse, 0x680, RZ ;  /* 0x00000680050f7810 */ /* 0x040fe20007f5e0ff */
[----:B------:R-:W-:Y:S01]  /*7320*/  UIADD3.64 UR50, UPT, UPT, UR10, 0x100, URZ ;  /* 0x000001000a327897 */ /* 0x000fe2000fffe0ff */
[----:B------:R-:W-:Y:S01]  /*7330*/  IADD3 R5, P1, PT, R5, 0x700, RZ ;  /* 0x0000070005057810 */ /* 0x000fe20007f3e0ff */
[----:B------:R-:W-:Y:S01]  /*7340*/  UIADD3.64 UR52, UPT, UPT, UR10, 0x102, URZ ;  /* 0x000001020a347897 */ /* 0x000fe2000fffe0ff */
[----:B------:R-:W-:Y:S01]  /*7350*/  R2UR UR13, R2 ;  /* 0x00000000020d72ca */ /* 0x000fe200000e0000 */
[--C-:B------:R-:W-:Y:S01]  /*7360*/  IMAD.X R2, RZ, RZ, R4.reuse, P0 ;  /* 0x000000ffff027224 */ /* 0x100fe200000e0604 */
[----:B------:R-:W-:Y:S01]  /*7370*/  R2UR UR40, R5 ;  /* 0x00000000052872ca */ /* 0x000fe200000e0000 */
[--C-:B------:R-:W-:Y:S01]  /*7380*/  IMAD.X R5, RZ, RZ, R4.reuse, P5 ;  /* 0x000000ffff057224 */ /* 0x100fe200028e0604 */
[----:B------:R-:W-:Y:S01]  /*7390*/  IADD3.X R6, PT, PT, R4, RZ, RZ, P4, !PT ;  /* 0x000000ff04067210 */ /* 0x000fe200027fe4ff */
[----:B------:R-:W-:Y:S01]  /*73a0*/  UIADD3.64 UR54, UPT, UPT, UR10, 0x104, URZ ;  /* 0x000001040a367897 */ /* 0x000fe2000fffe0ff */
[----:B------:R-:W-:Y:S01]  /*73b0*/  R2UR UR29, R2 ;  /* 0x00000000021d72ca */ /* 0x000fe200000e0000 */
[--C-:B------:R-:W-:Y:S01]  /*73c0*/  IMAD.X R2, RZ, RZ, R4.reuse, P3 ;  /* 0x000000ffff027224 */ /* 0x100fe200018e0604 */
[----:B------:R-:W-:Y:S01]  /*73d0*/  R2UR UR31, R5 ;  /* 0x00000000051f72ca */ /* 0x000fe200000e0000 */
[--C-:B------:R-:W-:Y:S01]  /*73e0*/  IMAD.X R5, RZ, RZ, R4.reuse, P2 ;  /* 0x000000ffff057224 */ /* 0x100fe200010e0604 */
[----:B------:R-:W-:Y:S01]  /*73f0*/  R2UR UR34, R13 ;  /* 0x000000000d2272ca */ /* 0x000fe200000e0000 */
[----:B------:R-:W-:Y:S01]  /*7400*/  IMAD.X R4, RZ, RZ, R4, P1 ;  /* 0x000000ffff047224 */ /* 0x000fe200008e0604 */
[----:B------:R-:W-:Y:S01]  /*7410*/  R2UR UR38, R15 ;  /* 0x000000000f2672ca */ /* 0x000fe200000e0000 */
[----:B------:R-:W-:Y:S01]  /*7420*/  UIADD3.64 UR56, UPT, UPT, UR10, 0x1fe, URZ ;  /* 0x000001fe0a387897 */ /* 0x000fe2000fffe0ff */
        /* <DEDUP_REMOVED lines=11> */
[----:B------:R-:W-:Y:S01]  /*74e0*/  IMAD.U32 R2, RZ, RZ, UR66 ;  /* 0x00000042ff027e24 */ /* 0x000fe2000f8e00ff */
[----:B------:R-:W-:Y:S01]  /*74f0*/  R2UR UR41, R4 ;  /* 0x00000000042972ca */ /* 0x000fe200000e0000 */
[----:B------:R-:W-:Y:S01]  /*7500*/  IMAD.MOV.U32 R4, RZ, RZ, RZ ;  /* 0x000000ffff047224 */ /* 0x000fe200078e00ff */
[----:B------:R-:W-:-:S02]  /*7510*/  UIADD3.64 UR66, UPT, UPT, UR10, 0x300, URZ ;  /* 0x000003000a427897 */ /* 0x000fc4000fffe0ff */
[----:B------:R0:W-:Y:S01]  /*7520*/  STL [R1+0x58], R2 ;  /* 0x0000580201007387 */ /* 0x0001e20000100800 */
[----:B------:R-:W-:Y:S01]  /*7530*/  UIADD3.64 UR70, UPT, UPT, UR10, 0x304, URZ ;  /* 0x000003040a467897 */ /* 0x000fe2000fffe0ff */
[----:B0-----:R-:W-:-:S11]  /*7540*/  IMAD.SHL.U32 R2, R132, 0x20, RZ ;  /* 0x0000002084027824 */ /* 0x001fd600078e00ff */
.L_x_20:
[----:B------:R-:W2:Y:S04]  /*7550*/  LDL.64 R6, [R1+0x10] ;  /* 0x0000100001067983 */ /* 0x000ea80000100a00 */
[----:B------:R-:W3:Y:S04]  /*7560*/  LDL.64 R12, [R1+0x8] ;  /* 0x00000800010c7983 */ /* 0x000ee80000100a00 */
[----:B------:R-:W4:Y:S04]  /*7570*/  LDL.64 R8, [R1+0x40] ;  /* 0x0000400001087983 */ /* 0x000f280000100a00 */
[----:B------:R-:W5:Y:S04]  /*7580*/  LDL.64 R14, [R1] ;  /* 0x00000000010e7983 */ /* 0x000f680000100a00 */
[----:B------:R-:W5:Y:S04]  /*7590*/  LDL.64 R10, [R1+0x38] ;  /* 0x00003800010a7983 */ /* 0x000f680000100a00 */
[----:B------:R-:W5:Y:S04]  /*75a0*/  LDL.64 R36, [R1+0x30] ;  /* 0x0000300001247983 */ /* 0x000f680000100a00 */
[----:B------:R-:W5:Y:S04]  /*75b0*/  LDL.64 R44, [R1+0x28] ;  /* 0x00002800012c7983 */ /* 0x000f680000100a00 */
[----:B------:R-:W5:Y:S04]  /*75c0*/  LDL.64 R54, [R1+0x20] ;  /* 0x0000200001367983 */ /* 0x000f680000100a00 */
[----:B------:R-:W5:Y:S01]  /*75d0*/  LDL.64 R52, [R1+0x18] ;  /* 0x0000180001347983 */ /* 0x000f620000100a00 */
[----:B------:R-:W-:-:S04]  /*75e0*/  IMAD.WIDE R24, R2, 0x2, R240 ;  /* 0x0000000202187825 */ /* 0x000fc800078e02f0 */
[C---:B------:R-:W-:Y:S02]  /*75f0*/  IMAD.WIDE R32, R2.reuse, 0x2, R224 ;  /* 0x0000000202207825 */ /* 0x040fe400078e02e0 */
[----:B------:R-:W5:Y:S02]  /*7600*/  LDG.E.U16 R24, desc[UR8][R24.64] ;  /* 0x0000000818187981 */ /* 0x000f64000c1e1500 */
[C---:B------:R-:W-:Y:S02]  /*7610*/  IMAD.WIDE R18, R2.reuse, 0x2, R238 ;  /* 0x0000000202127825 */ /* 0x040fe400078e02ee */
[----:B------:R-:W5:Y:S02]  /*7620*/  LDG.E.U16 R32, desc[UR8][R32.64] ;  /* 0x0000000820207981 */ /* 0x000f64000c1e1500 */
[C---:B------:R-:W-:Y:S02]  /*7630*/  IMAD.WIDE R28, R2.reuse, 0x2, R222 ;  /* 0x00000002021c7825 */ /* 0x040fe400078e02de */
[----:B------:R0:W5:Y:S02]  /*7640*/  LDG.E.U16 R46, desc[UR8][R18.64] ;  /* 0x00000008122e7981 */ /* 0x000164000c1e1500 */
[----:B------:R-:W-:-:S02]  /*7650*/  IMAD.WIDE R26, R2, 0x2, R236 ;  /* 0x00000002021a7825 */ /* 0x000fc400078e02ec */
[----:B------:R1:W5:Y:S02]  /*7660*/  LDG.E.U16 R49, desc[UR8][R28.64] ;  /* 0x000000081c317981 */ /* 0x000364000c1e1500 */
[C---:B------:R-:W-:Y:S02]  /*7670*/  IMAD.WIDE R30, R2.reuse, 0x2, R220 ;  /* 0x00000002021e7825 */ /* 0x040fe400078e02dc */
[----:B------:R1:W5:Y:S02]  /*7680*/  LDG.E.U16 R47, desc[UR8][R26.64] ;  /* 0x000000081a2f7981 */ /* 0x000364000c1e1500 */
[C---:B0-----:R-:W-:Y:S02]  /*7690*/  IMAD.WIDE R18, R2.reuse, 0x2, R250 ;  /* 0x0000000202127825 */ /* 0x041fe400078e02fa */
[----:B------:R-:W5:Y:S02]  /*76a0*/  LDG.E.U16 R50, desc[UR8][R30.64] ;  /* 0x000000081e327981 */ /* 0x000f64000c1e1500 */
[----:B-1----:R-:W-:-:S02]  /*76b0*/  IMAD.WIDE R28, R2, 0x2, R234 ;  /* 0x00000002021c7825 */ /* 0x002fc400078e02ea */
[----:B------:R-:W5:Y:S02]  /*76c0*/  LDG.E.U16 R43, desc[UR8][R18.64] ;  /* 0x00000008122b7981 */ /* 0x000f64000c1e1500 */
[C---:B------:R-:W-:Y:S02]  /*76d0*/  IMAD.WIDE R34, R2.reuse, 0x2, R218 ;  /* 0x0000000202227825 */ /* 0x040fe400078e02da */
[----:B------:R0:W5:Y:S02]  /*76e0*/  LDG.E.U16 R48, desc[UR8][R28.64] ;  /* 0x000000081c307981 */ /* 0x000164000c1e1500 */
[C---:B------:R-:W-:Y:S02]  /*76f0*/  IMAD.WIDE R38, R2.reuse, 0x2, R216 ;  /* 0x0000000202267825 */ /* 0x040fe400078e02d8 */
[----:B------:R1:W5:Y:S02]  /*7700*/  LDG.E.U16 R51, desc[UR8][R34.64] ;  /* 0x0000000822337981 */ /* 0x000364000c1e1500 */
[----:B------:R-:W-:-:S02]  /*7710*/  IMAD.WIDE R26, R2, 0x2, R244 ;  /* 0x00000002021a7825 */ /* 0x000fc400078e02f4 */
[----:B------:R-:W5:Y:S02]  /*7720*/  LDG.E.U16 R38, desc[UR8][R38.64] ;  /* 0x0000000826267981 */ /* 0x000f64000c1e1500 */
[C---:B0-----:R-:W-:Y:S02]  /*7730*/  IMAD.WIDE R28, R2.reuse, 0x2, R214 ;  /* 0x00000002021c7825 */ /* 0x041fe400078e02d6 */
[----:B------:R-:W5:Y:S02]  /*7740*/  LDG.E.U16 R26, desc[UR8][R26.64] ;  /* 0x000000081a1a7981 */ /* 0x000f64000c1e1500 */
[C---:B-1----:R-:W-:Y:S02]  /*7750*/  IMAD.WIDE R34, R2.reuse, 0x2, R230 ;  /* 0x0000000202227825 */ /* 0x042fe400078e02e6 */
[----:B------:R-:W5:Y:S02]  /*7760*/  LDG.E.U16 R28, desc[UR8][R28.64] ;  /* 0x000000081c1c7981 */ /* 0x000f64000c1e1500 */
[----:B------:R-:W-:-:S02]  /*7770*/  IMAD.WIDE R18, R2, 0x2, R228 ;  /* 0x0000000202127825 */ /* 0x000fc400078e02e4 */
[----:B------:R-:W5:Y:S04]  /*7780*/  LDG.E.U16 R34, desc[UR8][R34.64] ;  /* 0x0000000822227981 */ /* 0x000f68000c1e1500 */
[----:B------:R-:W5:Y:S01]  /*7790*/  LDG.E.U16 R18, desc[UR8][R18.64] ;  /* 0x0000000812127981 */ /* 0x000f62000c1e1500 */
[----:B--2---:R-:W-:-:S04]  /*77a0*/  IMAD.WIDE R16, R2, 0x2, R6 ;  /* 0x0000000202107825 */ /* 0x004fc800078e0206 */
[C---:B------:R-:W-:Y:S02]  /*77b0*/  IMAD.WIDE R6, R2.reuse, 0x2, R174 ;  /* 0x0000000202067825 */ /* 0x040fe400078e02ae */
[----:B------:R-:W2:Y:S04]  /*77c0*/  LDG.E.U16 R16, desc[UR8][R16.64] ;  /* 0x0000000810107981 */ /* 0x000ea8000c1e1500 */
[----:B------:R0:W2:Y:S01]  /*77d0*/  LDG.E.U16 R5, desc[UR8][R6.64] ;  /* 0x0000000806057981 */ /* 0x0000a2000c1e1500 */
[----:B---3--:R-:W-:-:S04]  /*77e0*/  IMAD.WIDE R12, R2, 0x2, R12 ;  /* 0x00000002020c7825 */ /* 0x008fc800078e020c */
[C---:B----4-:R-:W-:Y:S01]  /*77f0*/  IMAD.WIDE R8, R2.reuse, 0x2, R8 ;  /* 0x0000000202087825 */ /* 0x050fe200078e0208 */
[----:B------:R1:W3:Y:S03]  /*7800*/  LDG.E.U16 R41, desc[UR8][R12.64] ;  /* 0x000000080c297981 */ /* 0x0002e6000c1e1500 */
[----:B0-----:R-:W-:Y:S01]  /*7810*/  IMAD.MOV.U32 R6, RZ, RZ, R138 ;  /* 0x000000ffff067224 */ /* 0x001fe200078e008a */
[----:B------:R0:W4:Y:S01]  /*7820*/  LDG.E.U16 R17, desc[UR8][R8.64] ;  /* 0x0000000808117981 */ /* 0x000122000c1e1500 */
[----:B------:R-:W-:Y:S02]  /*7830*/  IMAD.MOV.U32 R7, RZ, RZ, R139 ;  /* 0x000000ffff077224 */ /* 0x000fe400078e008b */
[----:B------:R-:W-:-:S04]  /*7840*/  IMAD.WIDE R6, R2, 0x2, R6 ;  /* 0x0000000202067825 */ /* 0x000fc800078e0206 */
[C---:B-----5:R-:W-:Y:S01]  /*7850*/  IMAD.WIDE R14, R2.reuse, 0x2, R14 ;  /* 0x00000002020e7825 */ /* 0x060fe200078e020e */
[----:B------:R-:W5:Y:S03]  /*7860*/  LDG.E.U16 R40, desc[UR8][R6.64] ;  /* 0x0000000806287981 */ /* 0x000f66000c1e1500 */
[C---:B------:R-:W-:Y:S01]  /*7870*/  IMAD.WIDE R10, R2.reuse, 0x2, R10 ;  /* 0x00000002020a7825 */ /* 0x040fe200078e020a */
[----:B------:R-:W3:Y:S03]  /*7880*/  LDG.E.U16 R42, desc[UR8][R14.64] ;  /* 0x000000080e2a7981 */ /* 0x000ee6000c1e1500 */
[C---:B-1----:R-:W-:Y:S01]  /*7890*/  IMAD.WIDE R12, R2.reuse, 0x2, R36 ;  /* 0x00000002020c7825 */ /* 0x042fe200078e0224 */
[----:B------:R1:W3:Y:S03]  /*78a0*/  LDG.E.U16 R23, desc[UR8][R10.64] ;  /* 0x000000080a177981 */ /* 0x0002e6000c1e1500 */
[C---:B------:R-:W-:Y:S01]  /*78b0*/  IMAD.WIDE R36, R2.reuse, 0x2, R232 ;  /* 0x0000000202247825 */ /* 0x040fe200078e02e8 */
[----:B------:R1:W4:Y:S03]  /*78c0*/  LDG.E.U16 R25, desc[UR8][R12.64] ;  /* 0x000000080c197981 */ /* 0x000326000c1e1500 */
[----:B0-----:R-:W-:-:S02]  /*78d0*/  IMAD.WIDE R8, R2, 0x2, R44 ;  /* 0x0000000202087825 */ /* 0x001fc400078e022c */
[----:B------:R-:W4:Y:S02]  /*78e0*/  LDG.E.U16 R36, desc[UR8][R36.64] ;  /* 0x0000000824247981 */ /* 0x000f24000c1e1500 */
[C---:B-1----:R-:W-:Y:S02]  /*78f0*/  IMAD.WIDE R10, R2.reuse, 0x2, R248 ;  /* 0x00000002020a7825 */ /* 0x042fe400078e02f8 */
[----:B------:R-:W4:Y:S02]  /*7900*/  LDG.E.U16 R33, desc[UR8][R8.64] ;  /* 0x0000000808217981 */ /* 0x000f24000c1e1500 */
[C---:B------:R-:W-:Y:S02]  /*7910*/  IMAD.WIDE R14, R2.reuse, 0x2, R246 ;  /* 0x00000002020e7825 */ /* 0x040fe400078e02f6 */
[----:B------:R0:W4:Y:S02]  /*7920*/  LDG.E.U16 R44, desc[UR8][R10.64] ;  /* 0x000000080a2c7981 */ /* 0x000124000c1e1500 */
[----:B------:R-:W-:-:S02]  /*7930*/  IMAD.WIDE R30, R2, 0x2, R54 ;  /* 0x00000002021e7825 */ /* 0x000fc400078e0236 */
[----:B------:R1:W4:Y:S02]  /*7940*/  LDG.E.U16 R45, desc[UR8][R14.64] ;  /* 0x000000080e2d7981 */ /* 0x000324000c1e1500 */
[C---:B------:R-:W-:Y:S02]  /*7950*/  IMAD.WIDE R12, R2.reuse, 0x2, R212 ;  /* 0x00000002020c7825 */ /* 0x040fe400078e02d4 */
[----:B------:R-:W4:Y:S02]  /*7960*/  LDG.E.U16 R30, desc[UR8][R30.64] ;  /* 0x000000081e1e7981 */ /* 0x000f24000c1e1500 */
[C---:B0-----:R-:W-:Y:S02]  /*7970*/  IMAD.WIDE R10, R2.reuse, 0x2, R242 ;  /* 0x00000002020a7825 */ /* 0x041fe400078e02f2 */
[----:B------:R-:W4:Y:S02]  /*7980*/  LDG.E.U16 R12, desc[UR8][R12.64] ;  /* 0x000000080c0c7981 */ /* 0x000f24000c1e1500 */
[----:B-1----:R-:W-:-:S02]  /*7990*/  IMAD.WIDE R14, R2, 0x2, R52 ;  /* 0x00000002020e7825 */ /* 0x002fc400078e0234 */
[----:B------:R-:W4:Y:S02]  /*79a0*/  LDG.E.U16 R10, desc[UR8][R10.64] ;  /* 0x000000080a0a7981 */ /* 0x000f24000c1e1500 */
[C---:B------:R-:W-:Y:S02]  /*79b0*/  IMAD.WIDE R6, R2.reuse, 0x2, R226 ;  /* 0x0000000202067825 */ /* 0x040fe400078e02e2 */
[----:B------:R-:W4:Y:S02]  /*79c0*/  LDG.E.U16 R14, desc[UR8][R14.64] ;  /* 0x000000080e0e7981 */ /* 0x000f24000c1e1500 */
[----:B------:R-:W-:Y:S02]  /*79d0*/  IMAD.WIDE R8, R2, 0x2, R210 ;  /* 0x0000000202087825 */ /* 0x000fe400078e02d2 */
[----:B------:R-:W4:Y:S04]  /*79e0*/  LDG.E.U16 R6, desc[UR8][R6.64] ;  /* 0x0000000806067981 */ /* 0x000f28000c1e1500 */
[----:B------:R-:W4:Y:S01]  /*79f0*/  LDG.E.U16 R8, desc[UR8][R8.64] ;  /* 0x0000000808087981 */ /* 0x000f22000c1e1500 */
[----:B------:R-:W-:-:S02]  /*7a00*/  LOP3.LUT R53, R137, 0x10, RZ, 0x3c, !PT ;  /* 0x0000001089357812 */ /* 0x000fc400078e3cff */
[C---:B------:R-:W-:Y:S01]  /*7a10*/  LOP3.LUT R52, R137.reuse, 0x20, RZ, 0x3c, !PT ;  /* 0x0000002089347812 */ /* 0x040fe200078e3cff */
[----:B------:R-:W-:Y:S04]  /*7a20*/  STS.U16 [R137+UR4+0x14800], R24 ;  /* 0x0148001889007988 */ /* 0x000fe80008000404 */
[----:B------:R-:W-:Y:S01]  /*7a30*/  STS.U16 [R137+UR4+0x14c00], R32 ;  /* 0x014c002089007988 */ /* 0x000fe20008000404 */
[C---:B------:R-:W-:Y:S02]  /*7a40*/  LOP3.LUT R37, R137.reuse, 0x30, RZ, 0x3c, !PT ;  /* 0x0000003089257812 */ /* 0x040fe400078e3cff */
[C---:B------:R-:W-:Y:S01]  /*7a50*/  LOP3.LUT R39, R137.reuse, 0x40, RZ, 0x3c, !PT ;  /* 0x0000004089277812 */ /* 0x040fe200078e3cff */
[----:B------:R-:W-:Y:S01]  /*7a60*/  UMOV UR72, 0x1 ;  /* 0x0000000100487882 */ /* 0x000fe20000000000 */
[----:B------:R-:W-:Y:S01]  /*7a70*/  LOP3.LUT R27, R137, 0x60, RZ, 0x3c, !PT ;  /* 0x00000060891b7812 */ /* 0x000fe200078e3cff */
[----:B------:R-:W-:-:S04]  /*7a80*/  @!UP1 UIADD3 UR72, UPT, UPT, -UR72, 0x100000, URZ ;  /* 0x0010000048489890 */ /* 0x000fc8000fffe1ff */
[----:B------:R-:W-:Y:S02]  /*7a90*/  @!UP1 USHF.L.U32 UR73, UR72, 0xb, URZ ;  /* 0x0000000b48499899 */ /* 0x000fe400080006ff */
[----:B------:R-:W-:Y:S01]  /*7aa0*/  @!UP1 USHF.L.U32 UR72, UR72, 0x1, URZ ;  /* 0x0000000148489899 */ /* 0x000fe200080006ff */
[C---:B------:R-:W-:Y:S01]  /*7ab0*/  LOP3.LUT R19, R137.reuse, 0x70, RZ, 0x3c, !PT ;  /* 0x0000007089137812 */ /* 0x040fe200078e3cff */
[----:B------:R-:W-:Y:S01]  /*7ac0*/  VOTEU.ALL UP3, P6 ;  /* 0x0000000000ff7886 */ /* 0x000fe20003060000 */
[----:B--2---:R-:W-:Y:S04]  /*7ad0*/  STS.U16 [R137+UR4+0x14400], R16 ;  /* 0x0144001089007988 */ /* 0x004fe80008000404 */
[----:B-----5:R-:W-:Y:S04]  /*7ae0*/  STS.U16 [R137+UR4+0x14000], R40 ;  /* 0x0140002889007988 */ /* 0x020fe80008000404 */
[----:B------:R-:W-:Y:S04]  /*7af0*/  STS.U16 [R53+UR4+0x14080], R5 ;  /* 0x0140800535007988 */ /* 0x000fe80008000404 */
[----:B---3--:R-:W-:Y:S04]  /*7b00*/  STS.U16 [R53+UR4+0x14480], R41 ;  /* 0x0144802935007988 */ /* 0x008fe80008000404 */
[----:B------:R-:W-:Y:S04]  /*7b10*/  STS.U16 [R53+UR4+0x14880], R46 ;  /* 0x0148802e35007988 */ /* 0x000fe80008000404 */
[----:B------:R-:W-:Y:S04]  /*7b20*/  STS.U16 [R53+UR4+0x14c80], R49 ;  /* 0x014c803135007988 */ /* 0x000fe80008000404 */
[----:B----4-:R-:W-:Y:S04]  /*7b30*/  STS.U16 [R52+UR4+0x14100], R17 ;  /* 0x0141001134007988 */ /* 0x010fe80008000404 */
[----:B------:R-:W-:Y:S04]  /*7b40*/  STS.U16 [R52+UR4+0x14500], R42 ;  /* 0x0145002a34007988 */ /* 0x000fe80008000404 */
[----:B------:R-:W-:Y:S04]  /*7b50*/  STS.U16 [R52+UR4+0x14900], R47 ;  /* 0x0149002f34007988 */ /* 0x000fe80008000404 */
[----:B------:R-:W-:Y:S04]  /*7b60*/  STS.U16 [R52+UR4+0x14d00], R50 ;  /* 0x014d003234007988 */ /* 0x000fe80008000404 */
[----:B------:R-:W-:Y:S04]  /*7b70*/  STS.U16 [R37+UR4+0x14180], R23 ;  /* 0x0141801725007988 */ /* 0x000fe80008000404 */
[----:B------:R-:W-:Y:S04]  /*7b80*/  STS.U16 [R37+UR4+0x14580], R43 ;  /* 0x0145802b25007988 */ /* 0x000fe80008000404 */
[----:B------:R-:W-:Y:S04]  /*7b90*/  STS.U16 [R37+UR4+0x14980], R48 ;  /* 0x0149803025007988 */ /* 0x000fe80008000404 */
[----:B------:R0:W-:Y:S04]  /*7ba0*/  STS.U16 [R37+UR4+0x14d80], R51 ;  /* 0x014d803325007988 */ /* 0x0001e80008000404 */
[----:B------:R1:W-:Y:S04]  /*7bb0*/  STS.U16 [R39+UR4+0x14200], R25 ;  /* 0x0142001927007988 */ /* 0x0003e80008000404 */
[----:B------:R1:W-:Y:S01]  /*7bc0*/  STS.U16 [R39+UR4+0x14600], R44 ;  /* 0x0146002c27007988 */ /* 0x0003e20008000404 */
[----:B0-----:R-:W-:-:S03]  /*7bd0*/  LOP3.LUT R37, R137, 0x50, RZ, 0x3c, !PT ;  /* 0x0000005089257812 */ /* 0x001fc600078e3cff */
[----:B------:R1:W-:Y:S04]  /*7be0*/  STS.U16 [R39+UR4+0x14a00], R36 ;  /* 0x014a002427007988 */ /* 0x0003e80008000404 */
        /* <DEDUP_REMOVED lines=12> */
[----:B------:R1:W-:Y:S01]  /*7cb0*/  STS.U16 [R19+UR4+0x14f80], R8 ;  /* 0x014f800813007988 */ /* 0x0003e20008000404 */
[----:B------:R0:W-:Y:S06]  /*7cc0*/  MEMBAR.ALL.CTA ;  /* 0x0000000000007992 */ /* 0x0001ec0000008000 */
[----:B0-----:R-:W-:Y:S04]  /*7cd0*/  FENCE.VIEW.ASYNC.S ;  /* 0x00000000000073c6 */ /* 0x001fe80000000000 */
[----:B------:R-:W0:Y:S02]  /*7ce0*/  FENCE.VIEW.ASYNC.S ;  /* 0x00000000000073c6 */ /* 0x000e240000000000 */
[----:B0-----:R1:W0:Y:S02]  /*7cf0*/  @!UP3 SYNCS.EXCH.64 URZ, [UR4+0x1c010], UR72 ;  /* 0x01c0104804ffb5b2 */ /* 0x0012240008000100 */
[----:B0-----:R-:W-:Y:S06]  /*7d00*/  BAR.SYNC.DEFER_BLOCKING 0x0 ;  /* 0x0000000000007b1d */ /* 0x001fec0000010000 */
[----:B-1----:R-:W-:Y:S05]  /*7d10*/  BRA.U UP2, `(.L_x_16) ;  /* 0x0000000102b07547 */ /* 0x002fea000b800000 */
[----:B------:R-:W2:Y:S01]  /*7d20*/  LDL R12, [R1+0x68] ;  /* 0x00006800010c7983 */ /* 0x000ea20000100800 */
[----:B------:R-:W-:Y:S02]  /*7d30*/  R2UR UR72, R147 ;  /* 0x00000000934872ca */ /* 0x000fe400000e0000 */
[----:B------:R-:W-:Y:S02]  /*7d40*/  ELECT P0, URZ, PT ;  /* 0x0000000000ff782f */ /* 0x000fe40003800000 */
[----:B------:R-:W-:Y:S01]  /*7d50*/  MOV.SPILL R5, UR5 ;  /* 0x0000000500057c02 */ /* 0x000fe20009000f00 */
[----:B------:R-:W-:Y:S01]  /*7d60*/  UMOV UR5, 0x8088490 ;  /* 0x0808849000057882 */ /* 0x000fe20000000000 */
[----:B------:R-:W-:Y:S01]  /*7d70*/  MOV.SPILL R6, UR4 ;  /* 0x0000000400067c02 */ /* 0x000fe20009000f00 */
[----:B------:R-:W-:Y:S01]  /*7d80*/  UMOV UR4, 0x0 ;  /* 0x0000000000047882 */ /* 0x000fe20000000000 */
[----:B------:R-:W-:-:S05]  /*7d90*/  IMAD.MOV.U32 R7, RZ, RZ, RZ ;  /* 0x000000ffff077224 */ /* 0x000fca00078e00ff */
[----:B------:R-:W-:Y:S01]  /*7da0*/  IMAD.U32 R8, RZ, RZ, UR72 ;  /* 0x00000048ff087e24 */ /* 0x000fe2000f8e00ff */
[----:B------:R-:W-:Y:S01]  /*7db0*/  R2UR UR72, R252 ;  /* 0x00000000fc4872ca */ /* 0x000fe200000e0000 */
[----:B------:R-:W-:Y:S01]  /*7dc0*/  @P0 IMAD.MOV.U32 R9, RZ, RZ, 0x40004040 ;  /* 0x40004040ff090424 */ /* 0x000fe200078e00ff */
[----:B------:R-:W-:-:S04]  /*7dd0*/  @P0 MOV R11, 0x40004040 ;  /* 0x40004040000b0802 */ /* 0x000fc80000000f00 */
[----:B------:R-:W-:Y:S02]  /*7de0*/  @P0 R2UR UR73, R9 ;  /* 0x00000000094902ca */ /* 0x000fe400000e0000 */
[----:B------:R-:W-:-:S05]  /*7df0*/  @P0 R2UR UR75, R11 ;  /* 0x000000000b4b02ca */ /* 0x000fca00000e0000 */
[----:B------:R-:W-:Y:S01]  /*7e00*/  IMAD.U32 R10, RZ, RZ, UR72 ;  /* 0x00000048ff0a7e24 */ /* 0x000fe2000f8e00ff */
[----:B------:R-:W-:-:S04]  /*7e10*/  @P0 R2UR UR72, R8 ;  /* 0x00000000084802ca */ /* 0x000fc800000e0000 */
[----:B------:R-:W-:-:S13]  /*7e20*/  @P0 R2UR UR74, R10 ;  /* 0x000000000a4a02ca */ /* 0x000fda00000e0000 */
[----:B------:R0:W-:Y:S02]  /*7e30*/  UTCHMMA gdesc[UR72], gdesc[UR74], tmem[UR7], tmem[UR4], idesc[UR5], !UPT ;  /* 0x00ff044a480075ea */ /* 0x0001e4000f800007 */
[----:B0-----:R-:W-:Y:S01]  /*7e40*/  UMOV UR72, 0x0 ;  /* 0x0000000000487882 */ /* 0x001fe20000000000 */
[----:B------:R-:W-:Y:S01]  /*7e50*/  UMOV UR73, 0x8088490 ;  /* 0x0808849000497882 */ /* 0x000fe20000000000 */
[----:B------:R-:W-:Y:S01]  /*7e60*/  UMOV UR74, 0x0 ;  /* 0x00000000004a7882 */ /* 0x000fe20000000000 */
[----:B------:R-:W-:Y:S01]  /*7e70*/  UMOV UR75, 0x8088490 ;  /* 0x08088490004b7882 */ /* 0x000fe20000000000 */
[----:B------:R-:W-:Y:S01]  /*7e80*/  UTCHMMA gdesc[UR32], gdesc[UR10], tmem[UR7], tmem[UR72], idesc[UR73], UPT ;  /* 0x00ff480a200075ea */ /* 0x000fe2000b800007 */
[----:B------:R-:W-:Y:S01]  /*7e90*/  UTCHMMA gdesc[UR12], gdesc[UR44], tmem[UR7], tmem[UR74], idesc[UR75], UPT ;  /* 0x00ff4a2c0c0075ea */ /* 0x000fe2000b800007 */
[----:B------:R-:W-:Y:S01]  /*7ea0*/  UTCHMMA gdesc[UR14], gdesc[UR46], tmem[UR7], tmem[UR72], idesc[UR73], UPT ;  /* 0x00ff482e0e0075ea */ /* 0x000fe2000b800007 */
[----:B------:R-:W-:Y:S01]  /*7eb0*/  UTCHMMA gdesc[UR16], gdesc[UR48], tmem[UR7], tmem[UR74], idesc[UR75], UPT ;  /* 0x00ff4a30100075ea */ /* 0x000fe2000b800007 */
[----:B------:R-:W-:Y:S01]  /*7ec0*/  UTCHMMA gdesc[UR18], gdesc[UR50], tmem[UR7], tmem[UR72], idesc[UR73], UPT ;  /* 0x00ff4832120075ea */ /* 0x000fe2000b800007 */
[----:B------:R-:W-:Y:S01]  /*7ed0*/  R2UR.FILL UR4, R6 ;  /* 0x00000000060472ca */ /* 0x000fe200004e0000 */
[----:B------:R-:W-:Y:S01]  /*7ee0*/  UTCHMMA gdesc[UR20], gdesc[UR52], tmem[UR7], tmem[UR74], idesc[UR75], UPT ;  /* 0x00ff4a34140075ea */ /* 0x000fe2000b800007 */
        /* <DEDUP_REMOVED lines=8> */
[----:B------:R0:W-:Y:S01]  /*7f70*/  UTCHMMA gdesc[UR40], gdesc[UR70], tmem[UR7], tmem[UR72], idesc[UR73], UPT ;  /* 0x00ff4846280075ea */ /* 0x0001e2000b800007 */
[----:B------:R-:W-:Y:S01]  /*7f80*/  R2UR.FILL UR5, R5 ;  /* 0x00000000050572ca */ /* 0x000fe200004e0000 */
[----:B--2---:R-:W-:-:S05]  /*7f90*/  VIADD R6, R12, 0x1c010 ;  /* 0x0001c0100c067836 */ /* 0x004fca0000000000 */
[----:B------:R-:W-:-:S04]  /*7fa0*/  @P0 MOV R6, R6 ;  /* 0x0000000600060202 */ /* 0x000fc80000000f00 */
[----:B0-----:R-:W-:-:S13]  /*7fb0*/  @P0 R2UR UR72, R6 ;  /* 0x00000000064802ca */ /* 0x001fda00000e0000 */
[----:B------:R0:W-:Y:S01]  /*7fc0*/  UTCBAR [UR72], URZ ;  /* 0x000000ff480073e9 */ /* 0x0001e200080000ff */
[----:B------:R-:W-:Y:S01]  /*7fd0*/  NOP ;  /* 0x0000000000007918 */ /* 0x000fe20000000000 */
.L_x_16:
[----:B------:R-:W1:Y:S01]  /*7fe0*/  SYNCS.PHASECHK.TRANS64.TRYWAIT P0, [UR4+0x1c010], RZ ;  /* 0x01c010ffff0075a7 */ /* 0x000e620008001104 */
[----:B------:R-:W2:Y:S01]  /*7ff0*/  S2R R5, SR_TID.X ;  /* 0x0000000000057919 */ /* 0x000ea20000002100 */
[----:B------:R-:W-:Y:S02]  /*8000*/  IADD3 R134, P1, PT, R4, 0x20, RZ ;  /* 0x0000002004867810 */ /* 0x000fe40007f3e0ff */
[----:B--2---:R-:W-:-:S04]  /*8010*/  LOP3.LUT R5, R5, 0x10, RZ, 0xc0, !PT ;  /* 0x0000001005057812 */ /* 0x004fc800078ec0ff */
[----:B------:R-:W-:Y:S01]  /*8020*/  IADD3 R23, P2, PT, R5, R4, RZ ;  /* 0x0000000405177210 */ /* 0x000fe20007f5e0ff */
[----:B-1----:R-:W-:-:S12]  /*8030*/  @!P0 BRA `(.L_x_17) ;  /* 0x0000006800808947 */ /* 0x002fd80003800000 */
.L_x_25:
[----:B------:R-:W2:Y:S01]  /*8040*/  LDL R4, [R1+0x64] ;  /* 0x0000640001047983 */ /* 0x000ea20000100800 */
[--C-:B------:R-:W-:Y:S01]  /*8050*/  IMAD.X R135, RZ, RZ, R22.reuse, P1 ;  /* 0x000000ffff877224 */ /* 0x100fe200008e0616 */
[C---:B------:R-:W-:Y:S01]  /*8060*/  IADD3 R27, P4, PT, R23.reuse, 0x22, RZ ;  /* 0x00000022171b7810 */ /* 0x040fe20007f9e0ff */
[----:B------:R-:W-:Y:S01]  /*8070*/  IMAD.X R22, RZ, RZ, R22, P2 ;  /* 0x000000ffff167224 */ /* 0x000fe200010e0616 */
[----:B------:R-:W-:Y:S01]  /*8080*/  IADD3 R25, P3, PT, R23, 0x20, RZ ;  /* 0x0000002017197810 */ /* 0x000fe20007f7e0ff */
[----:B------:R-:W-:Y:S01]  /*8090*/  BAR.SYNC.DEFER_BLOCKING 0x0 ;  /* 0x0000000000007b1d */ /* 0x000fe20000010000 */
[----:B------:R-:W-:Y:S02]  /*80a0*/  ISETP.GT.U32.AND P2, PT, R27, R136, PT ;  /* 0x000000881b00720c */ /* 0x000fe40003f44070 */
[----:B------:R-:W-:Y:S01]  /*80b0*/  IADD3.X R26, PT, PT, RZ, R22, RZ, P4, !PT ;  /* 0x00000016ff1a7210 */ /* 0x000fe200027fe4ff */
[----:B------:R-:W-:Y:S01]  /*80c0*/  IMAD.X R24, RZ, RZ, R22, P3 ;  /* 0x000000ffff187224 */ /* 0x000fe200018e0616 */
[----:B------:R-:W-:-:S02]  /*80d0*/  IADD3 R31, P5, PT, R23, 0x24, RZ ;  /* 0x00000024171f7810 */ /* 0x000fc40007fbe0ff */
[----:B------:R-:W-:Y:S01]  /*80e0*/  IADD3 R27, P4, PT, R23, 0x25, RZ ;  /* 0x00000025171b7810 */ /* 0x000fe20007f9e0ff */
[----:B------:R-:W3:Y:S01]  /*80f0*/  LDL.64 R56, [R1+0x50] ;  /* 0x0000500001387983 */ /* 0x000ee20000100a00 */
[-C--:B------:R-:W-:Y:S01]  /*8100*/  ISETP.GT.U32.AND P3, PT, R31, R136.reuse, PT ;  /* 0x000000881f00720c */ /* 0x080fe20003f64070 */
[--C-:B------:R-:W-:Y:S01]  /*8110*/  IMAD.X R30, RZ, RZ, R22.reuse, P5 ;  /* 0x000000ffff1e7224 */ /* 0x100fe200028e0616 */
[CC--:B------:R-:W-:Y:S01]  /*8120*/  ISETP.GT.U32.AND P5, PT, R25.reuse, R136.reuse, PT ;  /* 0x000000881900720c */ /* 0x0c0fe20003fa4070 */
[----:B------:R-:W-:Y:S01]  /*8130*/  IMAD.X R31, RZ, RZ, R22, P4 ;  /* 0x000000ffff1f7224 */ /* 0x000fe200020e0616 */
[----:B------:R-:W-:Y:S01]  /*8140*/  ISETP.GE.U32.AND P4, PT, R25, R136, PT ;  /* 0x000000881900720c */ /* 0x000fe20003f86070 */
[----:B------:R-:W1:Y:S01]  /*8150*/  S2R R33, SR_TID.X ;  /* 0x0000000000217919 */ /* 0x000e620000002100 */
[C---:B------:R-:W-:Y:S02]  /*8160*/  ISETP.GT.U32.AND.EX P5, PT, R24.reuse, RZ, PT, P5 ;  /* 0x000000ff1800720c */ /* 0x040fe40003fa4150 */
[----:B------:R-:W-:-:S02]  /*8170*/  ISETP.GE.U32.AND.EX P4, PT, R24, RZ, PT, P4 ;  /* 0x000000ff1800720c */ /* 0x000fc40003f86140 */
[----:B------:R-:W4:Y:S01]  /*8180*/  LDL R24, [R1+0x60] ;  /* 0x0000600001187983 */ /* 0x000f220000100800 */
[----:B------:R-:W-:Y:S02]  /*8190*/  IADD3 R29, P0, PT, R23, 0x23, RZ ;  /* 0x00000023171d7810 */ /* 0x000fe40007f1e0ff */
[----:B------:R-:W-:Y:S02]  /*81a0*/  ISETP.GT.U32.AND.EX P2, PT, R26, RZ, PT, P2 ;  /* 0x000000ff1a00720c */ /* 0x000fe40003f44120 */
[----:B------:R-:W-:Y:S01]  /*81b0*/  ISETP.GT.U32.AND P1, PT, R29, R136, PT ;  /* 0x000000881d00720c */ /* 0x000fe20003f24070 */
[--C-:B------:R-:W-:Y:S01]  /*81c0*/  IMAD.X R28, RZ, RZ, R22.reuse, P0 ;  /* 0x000000ffff1c7224 */ /* 0x100fe200000e0616 */
[C---:B------:R-:W-:Y:S01]  /*81d0*/  IADD3 R29, P0, PT, R23.reuse, 0x26, RZ ;  /* 0x00000026171d7810 */ /* 0x040fe20007f1e0ff */
[----:B------:R-:W4:Y:S01]  /*81e0*/  @!P6 SYNCS.CCTL.IV [UR4+0x1c010] ;  /* 0x01c01000ff00e9b1 */ /* 0x000f220008000004 */
[----:B------:R-:W-:Y:S02]  /*81f0*/  ISETP.GT.U32.AND.EX P3, PT, R30, RZ, PT, P3 ;  /* 0x000000ff1e00720c */ /* 0x000fe40003f64130 */
[----:B------:R-:W-:Y:S01]  /*8200*/  ISETP.GT.U32.AND.EX P1, PT, R28, RZ, PT, P1 ;  /* 0x000000ff1c00720c */ /* 0x000fe20003f24110 */
[----:B------:R-:W-:Y:S01]  /*8210*/  IMAD.X R32, RZ, RZ, R22, P0 ;  /* 0x000000ffff207224 */ /* 0x000fe200000e0616 */
[----:B------:R-:W-:-:S05]  /*8220*/  IADD3 R25, P0, PT, R23, 0x27, RZ ;  /* 0x0000002717197810 */ /* 0x000fca0007f1e0ff */
[----:B------:R-:W-:Y:S01]  /*8230*/  IMAD.X R22, RZ, RZ, R22, P0 ;  /* 0x000000ffff167224 */ /* 0x000fe200000e0616 */
[----:B------:R-:W-:-:S04]  /*8240*/  ISETP.GT.U32.AND P0, PT, R27, R136, PT ;  /* 0x000000881b00720c */ /* 0x000fc80003f04070 */
[----:B------:R-:W-:Y:S02]  /*8250*/  ISETP.GT.U32.AND.EX P0, PT, R31, RZ, PT, P0 ;  /* 0x000000ff1f00720c */ /* 0x000fe40003f04100 */
[----:B-1----:R-:W-:-:S04]  /*8260*/  LOP3.LUT R33, R33, 0x10, RZ, 0xc0, !PT ;  /* 0x0000001021217812 */ /* 0x002fc800078ec0ff */
[----:B------:R-:W-:Y:S02]  /*8270*/  LOP3.LUT R27, R134, 0xf, R33, 0xfe, !PT ;  /* 0x0000000f861b7812 */ /* 0x000fe400078efe21 */
[----:B0-2---:R-:W-:-:S13]  /*8280*/  R2UR UR72, R4 ;  /* 0x00000000044872ca */ /* 0x005fda00000e0000 */
[----:B------:R-:W-:Y:S01]  /*8290*/  LDTM.16dp32bit_t0_t15.x16 R4, tmem[UR72] ;  /* 0x00000048000479ee */ /* 0x000fe20008a00000 */
[----:B------:R-:W0:Y:S01]  /*82a0*/  LDTM.16dp32bit_t16_t31.x16 R4, tmem[UR72+0x10] ;  /* 0x00001048000479ee */ /* 0x000e220008a20000 */
[----:B------:R-:W0:Y:S01]  /*82b0*/  LDCU UR72, c[0x0][0x3a8] ;  /* 0x00007500ff4877ac */ /* 0x000e220008000800 */
[----:B------:R-:W-:Y:S01]  /*82c0*/  NOP ;  /* 0x0000000000007918 */ /* 0x000fe20000000000 */
[----:B0-----:R-:W-:Y:S01]  /*82d0*/  FMUL R5, R5, UR72 ;  /* 0x0000004805057c20 */ /* 0x001fe20008400000 */
[----:B------:R-:W-:Y:S01]  /*82e0*/  FMUL R4, R4, UR72 ;  /* 0x0000004804047c20 */ /* 0x000fe20008400000 */
[----:B------:R-:W-:Y:S01]  /*82f0*/  FMUL R7, R7, UR72 ;  /* 0x0000004807077c20 */ /* 0x000fe20008400000 */
[----:B------:R-:W-:Y:S01]  /*8300*/  FMUL R6, R6, UR72 ;  /* 0x0000004806067c20 */ /* 0x000fe20008400000 */
[----:B------:R-:W-:Y:S01]  /*8310*/  FMUL R8, R8, UR72 ;  /* 0x0000004808087c20 */ /* 0x000fe20008400000 */
[----:B------:R-:W-:Y:S01]  /*8320*/  FSEL R5, R5, -INF , !P4 ;  /* 0xff80000005057808 */ /* 0x000fe20006000000 */
[----:B------:R-:W-:Y:S01]  /*8330*/  FMUL R9, R9, UR72 ;  /* 0x0000004809097c20 */ /* 0x000fe20008400000 */
[-C--:B------:R-:W-:Y:S01]  /*8340*/  ISETP.GT.U32.AND P4, PT, R25, R136.reuse, PT ;  /* 0x000000881900720c */ /* 0x080fe20003f84070 */
[----:B------:R-:W-:Y:S01]  /*8350*/  FMUL R11, R11, UR72 ;  /* 0x000000480b0b7c20 */ /* 0x000fe20008400000 */
[----:B------:R-:W-:Y:S01]  /*8360*/  FSEL R23, R4, -INF , !P5 ;  /* 0xff80000004177808 */ /* 0x000fe20006800000 */
[----:B------:R-:W-:Y:S01]  /*8370*/  FMUL R10, R10, UR72 ;  /* 0x000000480a0a7c20 */ /* 0x000fe20008400000 */
[----:B------:R-:W-:Y:S01]  /*8380*/  ISETP.GT.U32.AND.EX P4, PT, R22, RZ, PT, P4 ;  /* 0x000000ff1600720c */ /* 0x000fe20003f84140 */
[----:B------:R-:W-:Y:S01]  /*8390*/  FMUL R13, R13, UR72 ;  /* 0x000000480d0d7c20 */ /* 0x000fe20008400000 */
[----:B------:R-:W2:Y:S01]  /*83a0*/  LDL R22, [R1+0x5c] ;  /* 0x00005c0001167983 */ /* 0x000ea20000100800 */
[----:B------:R-:W-:Y:S01]  /*83b0*/  ISETP.GT.U32.AND P5, PT, R29, R136, PT ;  /* 0x000000881d00720c */ /* 0x000fe20003fa4070 */
[----:B------:R-:W-:Y:S01]  /*83c0*/  FMUL R12, R12, UR72 ;  /* 0x000000480c0c7c20 */ /* 0x000fe20008400000 */
[----:B------:R-:W-:Y:S01]  /*83d0*/  LOP3.LUT R25, R134, 0xe, R33, 0xfe, !PT ;  /* 0x0000000e86197812 */ /* 0x000fe200078efe21 */
[----:B------:R-:W5:Y:S01]  /*83e0*/  LDL.64 R28, [R1+0x48] ;  /* 0x00004800011c7983 */ /* 0x000f620000100a00 */
[----:B------:R-:W-:-:S02]  /*83f0*/  FSEL R7, R7, -INF , !P1 ;  /* 0xff80000007077808 */ /* 0x000fc40004800000 */
[-C--:B------:R-:W-:Y:S02]  /*8400*/  ISETP.GT.U32.AND P1, PT, R25, R136.reuse, PT ;  /* 0x000000881900720c */ /* 0x080fe40003f24070 */
[--C-:B------:R-:W-:Y:S02]  /*8410*/  LOP3.LUT R25, R134, 0xd, R33.reuse, 0xfe, !PT ;  /* 0x0000000d86197812 */ /* 0x100fe400078efe21 */
[----:B------:R-:W-:Y:S02]  /*8420*/  FSEL R6, R6, -INF , !P2 ;  /* 0xff80000006067808 */ /* 0x000fe40005000000 */
[----:B------:R-:W-:Y:S02]  /*8430*/  ISETP.GT.U32.AND P2, PT, R27, R136, PT ;  /* 0x000000881b00720c */ /* 0x000fe40003f44070 */
[----:B------:R-:W-:Y:S02]  /*8440*/  FSEL R8, R8, -INF , !P3 ;  /* 0xff80000008087808 */ /* 0x000fe40005800000 */
[----:B------:R-:W-:-:S02]  /*8450*/  LOP3.LUT R27, R134, 0xc, R33, 0xfe, !PT ;  /* 0x0000000c861b7812 */ /* 0x000fc400078efe21 */
[-C--:B------:R-:W-:Y:S02]  /*8460*/  ISETP.GT.U32.AND P3, PT, R25, R136.reuse, PT ;  /* 0x000000881900720c */ /* 0x080fe40003f64070 */
[----:B------:R-:W-:Y:S02]  /*8470*/  LOP3.LUT R25, R134, 0x9, R33, 0xfe, !PT ;  /* 0x0000000986197812 */ /* 0x000fe400078efe21 */
[----:B------:R-:W-:Y:S02]  /*8480*/  FSEL R9, R9, -INF , !P0 ;  /* 0xff80000009097808 */ /* 0x000fe40004000000 */
[----:B------:R-:W-:Y:S02]  /*8490*/  ISETP.GT.U32.AND P0, PT, R27, R136, PT ;  /* 0x000000881b00720c */ /* 0x000fe40003f04070 */
[----:B------:R-:W-:Y:S02]  /*84a0*/  ISETP.GT.U32.AND.EX P5, PT, R32, RZ, PT, P5 ;  /* 0x000000ff2000720c */ /* 0x000fe40003fa4150 */
[----:B------:R-:W-:-:S02]  /*84b0*/  FSEL R11, R11, -INF , !P4 ;  /* 0xff8000000b0b7808 */ /* 0x000fc40006000000 */
[--C-:B------:R-:W-:Y:S02]  /*84c0*/  LOP3.LUT R27, R134, 0x8, R33.reuse, 0xfe, !PT ;  /* 0x00000008861b7812 */ /* 0x100fe400078efe21 */
[-C--:B------:R-:W-:Y:S02]  /*84d0*/  ISETP.GT.U32.AND P4, PT, R25, R136.reuse, PT ;  /* 0x000000881900720c */ /* 0x080fe40003f84070 */
[----:B------:R-:W-:Y:S02]  /*84e0*/  FSEL R10, R10, -INF , !P5 ;  /* 0xff8000000a0a7808 */ /* 0x000fe40006800000 */
[----:B------:R-:W-:Y:S02]  /*84f0*/  ISETP.GT.U32.AND P5, PT, R27, R136, PT ;  /* 0x000000881b00720c */ /* 0x000fe40003fa4070 */
[----:B------:R-:W-:Y:S02]  /*8500*/  ISETP.GT.U32.AND.EX P4, PT, R135, RZ, PT, P4 ;  /* 0x000000ff8700720c */ /* 0x000fe40003f84140 */
[----:B------:R-:W-:-:S02]  /*8510*/  LOP3.LUT R27, R134, 0xa, R33, 0xfe, !PT ;  /* 0x0000000a861b7812 */ /* 0x000fc400078efe21 */
[----:B------:R-:W-:Y:S02]  /*8520*/  FMNMX3 R4, R23, R5, R6, !PT ;  /* 0x0000000517047276 */ /* 0x000fe40007800006 */
[----:B------:R-:W-:Y:S02]  /*8530*/  ISETP.GT.U32.AND.EX P5, PT, R135, RZ, PT, P5 ;  /* 0x000000ff8700720c */ /* 0x000fe40003fa4150 */
[----:B------:R-:W-:Y:S02]  /*8540*/  FSEL R13, R13, -INF , !P4 ;  /* 0xff8000000d0d7808 */ /* 0x000fe40006000000 */
[----:B------:R-:W-:Y:S02]  /*8550*/  LOP3.LUT R25, R134, 0xb, R33, 0xfe, !PT ;  /* 0x0000000b86197812 */ /* 0x000fe400078efe21 */
[----:B------:R-:W-:Y:S02]  /*8560*/  ISETP.GT.U32.AND P4, PT, R27, R136, PT ;  /* 0x000000881b00720c */ /* 0x000fe40003f84070 */
[----:B------:R-:W-:Y:S01]  /*8570*/  FMNMX3 R4, R4, R7, R8, !PT ;  /* 0x0000000704047276 */ /* 0x000fe20007800008 */
[----:B------:R-:W-:Y:S01]  /*8580*/  FMUL R14, R14, UR72 ;  /* 0x000000480e0e7c20 */ /* 0x000fe20008400000 */
[----:B------:R-:W-:-:S02]  /*8590*/  FSEL R12, R12, -INF , !P5 ;  /* 0xff8000000c0c7808 */ /* 0x000fc40006800000 */
[----:B------:R-:W-:Y:S02]  /*85a0*/  ISETP.GT.U32.AND P5, PT, R25, R136, PT ;  /* 0x000000881900720c */ /* 0x000fe40003fa4070 */
[----:B------:R-:W-:Y:S02]  /*85b0*/  ISETP.GT.U32.AND.EX P4, PT, R135, RZ, PT, P4 ;  /* 0x000000ff8700720c */ /* 0x000fe40003f84140 */
[----:B------:R-:W-:Y:S01]  /*85c0*/  FMNMX3 R4, R4, R9, R10, !PT ;  /* 0x0000000904047276 */ /* 0x000fe2000780000a */
[----:B------:R-:W-:Y:S01]  /*85d0*/  FMUL R15, R15, UR72 ;  /* 0x000000480f0f7c20 */ /* 0x000fe20008400000 */
[----:B------:R-:W-:Y:S01]  /*85e0*/  FMUL R16, R16, UR72 ;  /* 0x0000004810107c20 */ /* 0x000fe20008400000 */
[C---:B------:R-:W-:Y:S02]  /*85f0*/  ISETP.GT.U32.AND.EX P0, PT, R135.reuse, RZ, PT, P0 ;  /* 0x000000ff8700720c */ /* 0x040fe40003f04100 */
[----:B------:R-:W-:Y:S02]  /*8600*/  ISETP.GT.U32.AND.EX P5, PT, R135, RZ, PT, P5 ;  /* 0x000000ff8700720c */ /* 0x000fe40003fa4150 */
[----:B------:R-:W-:-:S02]  /*8610*/  FSEL R14, R14, -INF , !P4 ;  /* 0xff8000000e0e7808 */ /* 0x000fc40006000000 */
[----:B------:R-:W-:Y:S01]  /*8620*/  FMNMX3 R4, R4, R11, R12, !PT ;  /* 0x0000000b04047276 */ /* 0x000fe2000780000c */
[----:B------:R-:W-:Y:S01]  /*8630*/  FMUL R17, R17, UR72 ;  /* 0x0000004811117c20 */ /* 0x000fe20008400000 */
[----:B------:R-:W-:Y:S01]  /*8640*/  FMUL R18, R18, UR72 ;  /* 0x0000004812127c20 */ /* 0x000fe20008400000 */
[C---:B------:R-:W-:Y:S02]  /*8650*/  ISETP.GT.U32.AND.EX P1, PT, R135.reuse, RZ, PT, P1 ;  /* 0x000000ff8700720c */ /* 0x040fe40003f24110 */
[----:B------:R-:W-:Y:S02]  /*8660*/  ISETP.GT.U32.AND.EX P3, PT, R135, RZ, PT, P3 ;  /* 0x000000ff8700720c */ /* 0x000fe40003f64130 */
[----:B------:R-:W-:Y:S02]  /*8670*/  FSEL R15, R15, -INF , !P5 ;  /* 0xff8000000f0f7808 */ /* 0x000fe40006800000 */
[----:B------:R-:W-:Y:S02]  /*8680*/  FSEL R16, R16, -INF , !P0 ;  /* 0xff80000010107808 */ /* 0x000fe40004000000 */
[----:B------:R-:W-:Y:S01]  /*8690*/  FMNMX3 R4, R4, R13, R14, !PT ;  /* 0x0000000d04047276 */ /* 0x000fe2000780000e */
[----:B------:R-:W-:Y:S01]  /*86a0*/  FMUL R19, R19, UR72 ;  /* 0x0000004813137c20 */ /* 0x000fe20008400000 */
[----:B------:R-:W-:-:S02]  /*86b0*/  ISETP.GT.U32.AND.EX P2, PT, R135, RZ, PT, P2 ;  /* 0x000000ff8700720c */ /* 0x000fc40003f44120 */
[----:B------:R-:W-:Y:S02]  /*86c0*/  FSEL R17, R17, -INF , !P3 ;  /* 0xff80000011117808 */ /* 0x000fe40005800000 */
[----:B------:R-:W-:Y:S02]  /*86d0*/  FSEL R18, R18, -INF , !P1 ;  /* 0xff80000012127808 */ /* 0x000fe40004800000 */
[----:B------:R-:W-:Y:S02]  /*86e0*/  FMNMX3 R4, R4, R15, R16, !PT ;  /* 0x0000000f04047276 */ /* 0x000fe40007800010 */
[----:B------:R-:W-:Y:S02]  /*86f0*/  FSEL R19, R19, -INF , !P2 ;  /* 0xff80000013137808 */ /* 0x000fe40005000000 */
[----:B------:R-:W-:-:S04]  /*8700*/  FMNMX3 R4, R4, R17, R18, !PT ;  /* 0x0000001104047276 */ /* 0x000fc80007800012 */
[----:B------:R-:W-:-:S05]  /*8710*/  FMNMX R25, R19, R4, !PT ;  /* 0x0000000413197209 */ /* 0x000fca0007800000 */
[----:B------:R-:W0:Y:S02]  /*8720*/  SHFL.BFLY PT, R132, R25, 0x10, 0x1f ;  /* 0x0e001f0019847f89 */ /* 0x000e2400000e0000 */
[----:B0-----:R-:W-:-:S05]  /*8730*/  FMNMX3 R132, R25, R132, R0, !PT ;  /* 0x0000008419847276 */ /* 0x001fca0007800000 */
[----:B------:R-:W-:Y:S01]  /*8740*/  FADD R0, -R132, R0 ;  /* 0x0000000084007221 */ /* 0x000fe20000000100 */
[--C-:B------:R-:W-:Y:S01]  /*8750*/  FADD R23, R23, -R132.reuse ;  /* 0x8000008417177221 */ /* 0x100fe20000000000 */
[--C-:B------:R-:W-:Y:S02]  /*8760*/  FADD R5, R5, -R132.reuse ;  /* 0x8000008405057221 */ /* 0x100fe40000000000 */
[----:B------:R-:W-:Y:S01]  /*8770*/  FMUL R0, R0, 1.4426950216293334961 ;  /* 0x3fb8aa3b00007820 */ /* 0x000fe20000400000 */
[----:B------:R-:W-:Y:S01]  /*8780*/  FMUL R23, R23, 1.4426950216293334961 ;  /* 0x3fb8aa3b17177820 */ /* 0x000fe20000400000 */
[----:B------:R-:W-:Y:S01]  /*8790*/  FMUL R5, R5, 1.4426950216293334961 ;  /* 0x3fb8aa3b05057820 */ /* 0x000fe20000400000 */
[--C-:B------:R-:W-:Y:S01]  /*87a0*/  FADD R6, R6, -R132.reuse ;  /* 0x8000008406067221 */ /* 0x100fe20000000000 */
[----:B------:R-:W4:Y:S01]  /*87b0*/  MUFU.EX2 R140, R0 ;  /* 0x00000000008c7308 */ /* 0x000f220000000800 */
[--C-:B------:R-:W-:Y:S02]  /*87c0*/  FADD R7, R7, -R132.reuse ;  /* 0x8000008407077221 */ /* 0x100fe40000000000 */
[----:B------:R-:W-:Y:S01]  /*87d0*/  FMUL R6, R6, 1.4426950216293334961 ;  /* 0x3fb8aa3b06067820 */ /* 0x000fe20000400000 */
[----:B------:R-:W-:-:S04]  /*87e0*/  FADD R8, R8, -R132 ;  /* 0x8000008408087221 */ /* 0x000fc80000000000 */
[----:B------:R-:W-:Y:S01]  /*87f0*/  MUFU.EX2 R54, R23 ;  /* 0x0000001700367308 */ /* 0x000fe20000000800 */
[----:B------:R-:W-:-:S07]  /*8800*/  FMUL R7, R7, 1.4426950216293334961 ;  /* 0x3fb8aa3b07077820 */ /* 0x000fce0000400000 */
[----:B------:R-:W0:Y:S01]  /*8810*/  MUFU.EX2 R47, R5 ;  /* 0x00000005002f7308 */ /* 0x000e220000000800 */
[----:B------:R-:W-:Y:S01]  /*8820*/  FMUL R8, R8, 1.4426950216293334961 ;  /* 0x3fb8aa3b08087820 */ /* 0x000fe20000400000 */
[----:B------:R-:W-:-:S06]  /*8830*/  FADD R9, R9, -R132 ;  /* 0x8000008409097221 */ /* 0x000fcc0000000000 */
[----:B------:R-:W1:Y:S01]  /*8840*/  MUFU.EX2 R43, R6 ;  /* 0x00000006002b7308 */ /* 0x000e620000000800 */
[----:B------:R-:W-:Y:S01]  /*8850*/  FMUL R9, R9, 1.4426950216293334961 ;  /* 0x3fb8aa3b09097820 */ /* 0x000fe20000400000 */
[--C-:B------:R-:W-:Y:S01]  /*8860*/  FADD R10, R10, -R132.reuse ;  /* 0x800000840a0a7221 */ /* 0x100fe20000000000 */
[----:B----4-:R4:W-:Y:S01]  /*8870*/  STSM.16.M88 [R24+0x14000], R140 ;  /* 0x0140008c18007844 */ /* 0x0109e20000000000 */
[----:B------:R-:W-:Y:S01]  /*8880*/  FADD R11, R11, -R132 ;  /* 0x800000840b0b7221 */ /* 0x000fe20000000000 */
[----:B------:R-:W-:Y:S06]  /*8890*/  BAR.SYNC.DEFER_BLOCKING 0x0 ;  /* 0x0000000000007b1d */ /* 0x000fec0000010000 */
[----:B------:R-:W3:Y:S01]  /*88a0*/  MUFU.EX2 R52, R7 ;  /* 0x0000000700347308 */ /* 0x000ee20000000800 */
[----:B------:R-:W-:Y:S01]  /*88b0*/  FMUL R10, R10, 1.4426950216293334961 ;  /* 0x3fb8aa3b0a0a7820 */ /* 0x000fe20000400000 */
[----:B0-----:R-:W-:-:S06]  /*88c0*/  FADD R4, R54, R47 ;  /* 0x0000002f36047221 */ /* 0x001fcc0000000000 */
[----:B------:R-:W0:Y:S01]  /*88d0*/  MUFU.EX2 R45, R8 ;  /* 0x00000008002d7308 */ /* 0x000e220000000800 */
[----:B------:R-:W-:Y:S01]  /*88e0*/  FMUL R11, R11, 1.4426950216293334961 ;  /* 0x3fb8aa3b0b0b7820 */ /* 0x000fe20000400000 */
[----:B------:R-:W-:Y:S01]  /*88f0*/  FADD R12, R12, -R132 ;  /* 0x800000840c0c7221 */ /* 0x000fe20000000000 */
[----:B-1----:R-:W-:-:S05]  /*8900*/  FADD R5, R43, R4 ;  /* 0x000000042b057221 */ /* 0x002fca0000000000 */
[----:B------:R-:W1:Y:S01]  /*8910*/  MUFU.EX2 R50, R9 ;  /* 0x0000000900327308 */ /* 0x000e620000000800 */
[----:B------:R-:W-:Y:S01]  /*8920*/  FMUL R12, R12, 1.4426950216293334961 ;  /* 0x3fb8aa3b0c0c7820 */ /* 0x000fe20000400000 */
[----:B------:R-:W-:Y:S01]  /*8930*/  FADD R13, R13, -R132 ;  /* 0x800000840d0d7221 */ /* 0x000fe20000000000 */
[----:B---3--:R-:W-:-:S05]  /*8940*/  FADD R4, R52, R5 ;  /* 0x0000000534047221 */ /* 0x008fca0000000000 */
[----:B------:R-:W3:Y:S01]  /*8950*/  MUFU.EX2 R39, R10 ;  /* 0x0000000a00277308 */ /* 0x000ee20000000800 */
[----:B------:R-:W-:Y:S01]  /*8960*/  FMUL R13, R13, 1.4426950216293334961 ;  /* 0x3fb8aa3b0d0d7820 */ /* 0x000fe20000400000 */
[----:B------:R-:W-:Y:S01]  /*8970*/  FADD R14, R14, -R132 ;  /* 0x800000840e0e7221 */ /* 0x000fe20000000000 */
[----:B0-----:R-:W-:-:S05]  /*8980*/  FADD R5, R45, R4 ;  /* 0x000000042d057221 */ /* 0x001fca0000000000 */
[----:B------:R-:W0:Y:S01]  /*8990*/  MUFU.EX2 R42, R11 ;  /* 0x0000000b002a7308 */ /* 0x000e220000000800 */
[----:B------:R-:W-:Y:S01]  /*89a0*/  FMUL R14, R14, 1.4426950216293334961 ;  /* 0x3fb8aa3b0e0e7820 */ /* 0x000fe20000400000 */
[----:B------:R-:W-:Y:S01]  /*89b0*/  FADD R15, R15, -R132 ;  /* 0x800000840f0f7221 */ /* 0x000fe20000000000 */
[----:B-1----:R-:W-:-:S05]  /*89c0*/  FADD R4, R50, R5 ;  /* 0x0000000532047221 */ /* 0x002fca0000000000 */
[----:B------:R-:W1:Y:S01]  /*89d0*/  MUFU.EX2 R41, R12 ;  /* 0x0000000c00297308 */ /* 0x000e620000000800 */
[----:B------:R-:W-:Y:S01]  /*89e0*/  SHF.L.U32 R21, R21, 0x1f, RZ ;  /* 0x0000001f15157819 */ /* 0x000fe200000006ff */
[----:B------:R-:W-:Y:S01]  /*89f0*/  FMUL R15, R15, 1.4426950216293334961 ;  /* 0x3fb8aa3b0f0f7820 */ /* 0x000fe20000400000 */
[----:B------:R-:W-:-:S05]  /*8a00*/  FADD R16, R16, -R132 ;  /* 0x8000008410107221 */ /* 0x000fca0000000000 */
[----:B------:R-:W1:Y:S01]  /*8a10*/  MUFU.EX2 R48, R13 ;  /* 0x0000000d00307308 */ /* 0x000e620000000800 */
[----:B---3--:R-:W-:Y:S01]  /*8a20*/  FADD R5, R39, R4 ;  /* 0x0000000427057221 */ /* 0x008fe20000000000 */
[----:B------:R-:W-:Y:S01]  /*8a30*/  FMUL R16, R16, 1.4426950216293334961 ;  /* 0x3fb8aa3b10107820 */ /* 0x000fe20000400000 */
[----:B------:R-:W-:-:S05]  /*8a40*/  FADD R17, R17, -R132 ;  /* 0x8000008411117221 */ /* 0x000fca0000000000 */
[----:B------:R-:W3:Y:S01]  /*8a50*/  MUFU.EX2 R35, R14 ;  /* 0x0000000e00237308 */ /* 0x000ee20000000800 */
[----:B0-----:R-:W-:Y:S01]  /*8a60*/  FADD R4, R42, R5 ;  /* 0x000000052a047221 */ /* 0x001fe20000000000 */
[----:B------:R-:W-:Y:S01]  /*8a70*/  FMUL R17, R17, 1.4426950216293334961 ;  /* 0x3fb8aa3b11117820 */ /* 0x000fe20000400000 */
[----:B------:R-:W-:-:S05]  /*8a80*/  FADD R18, R18, -R132 ;  /* 0x8000008412127221 */ /* 0x000fca0000000000 */
[----:B------:R-:W0:Y:S01]  /*8a90*/  MUFU.EX2 R46, R15 ;  /* 0x0000000f002e7308 */ /* 0x000e220000000800 */
[----:B-1----:R-:W-:Y:S01]  /*8aa0*/  FADD R5, R41, R4 ;  /* 0x0000000429057221 */ /* 0x002fe20000000000 */
[----:B------:R-:W-:Y:S01]  /*8ab0*/  FMUL R18, R18, 1.4426950216293334961 ;  /* 0x3fb8aa3b12127820 */ /* 0x000fe20000400000 */
[----:B------:R-:W-:-:S05]  /*8ac0*/  FADD R19, R19, -R132 ;  /* 0x8000008413137221 */ /* 0x000fca0000000000 */
[----:B------:R-:W1:Y:S01]  /*8ad0*/  MUFU.EX2 R37, R16 ;  /* 0x0000001000257308 */ /* 0x000e620000000800 */
[----:B------:R-:W-:Y:S01]  /*8ae0*/  FADD R4, R48, R5 ;  /* 0x0000000530047221 */ /* 0x000fe20000000000 */
[----:B------:R-:W-:-:S06]  /*8af0*/  FMUL R19, R19, 1.4426950216293334961 ;  /* 0x3fb8aa3b13137820 */ /* 0x000fcc0000400000 */
[----:B------:R-:W1:Y:S01]  /*8b00*/  MUFU.EX2 R44, R17 ;  /* 0x00000011002c7308 */ /* 0x000e620000000800 */
[----:B---3--:R-:W-:-:S07]  /*8b10*/  FADD R5, R35, R4 ;  /* 0x0000000423057221 */ /* 0x008fce0000000000 */
[----:B------:R-:W3:Y:S01]  /*8b20*/  MUFU.EX2 R33, R18 ;  /* 0x0000001200217308 */ /* 0x000ee20000000800 */
[----:B0-----:R-:W-:-:S07]  /*8b30*/  FADD R4, R46, R5 ;  /* 0x000000052e047221 */ /* 0x001fce0000000000 */
[----:B------:R-:W0:Y:S01]  /*8b40*/  MUFU.EX2 R40, R19 ;  /* 0x0000001300287308 */ /* 0x000e220000000800 */
[----:B-1----:R-:W-:Y:S01]  /*8b50*/  FADD R5, R37, R4 ;  /* 0x0000000425057221 */ /* 0x002fe20000000000 */
[----:B--2---:R4:W1:Y:S01]  /*8b60*/  LDSM.16.M88 R0, [R22+UR4+0x14000] ;  /* 0x014000041600783b */ /* 0x0048620008000000 */
[----:B------:R-:W2:Y:S02]  /*8b70*/  SYNCS.PHASECHK.TRANS64.TRYWAIT P0, [R20+URZ], R21 ;  /* 0x00000015140075a7 */ /* 0x000ea400080011ff */
[----:B------:R-:W-:-:S04]  /*8b80*/  FADD R4, R44, R5 ;  /* 0x000000052c047221 */ /* 0x000fc80000000000 */
[----:B---3--:R-:W-:-:S04]  /*8b90*/  FADD R31, R33, R4 ;  /* 0x00000004211f7221 */ /* 0x008fc80000000000 */
[----:B0-----:R-:W-:Y:S01]  /*8ba0*/  FADD R31, R40, R31 ;  /* 0x0000001f281f7221 */ /* 0x001fe20000000000 */
[----:B------:R-:W-:-:S04]  /*8bb0*/  IMAD.WIDE R4, R3, 0x2, R56 ;  /* 0x0000000203047825 */ /* 0x000fc800078e0238 */
[----:B------:R4:W0:Y:S01]  /*8bc0*/  SHFL.BFLY PT, R146, R31, 0x10, 0x1f ;  /* 0x0e001f001f927f89 */ /* 0x00082200000e0000 */
[----:B-----5:R-:W-:Y:S01]  /*8bd0*/  IMAD.WIDE R6, R3, 0x2, R28 ;  /* 0x0000000203067825 */ /* 0x020fe200078e021c */
[----:B012-4-:R-:W-:Y:S06]  /*8be0*/  @!P0 BRA `(.L_x_18) ;  /* 0x0000005c00a08947 */ /* 0x017fec0003800000 */
.L_x_26:
[C---:B------:R-:W-:Y:S01]  /*8bf0*/  IMAD.WIDE R18, R3.reuse, 0x2, R208 ;  /* 0x0000000203127825 */ /* 0x040fe200078e02d0 */
[----:B------:R-:W2:Y:S03]  /*8c00*/  LDG.E.U16 R32, desc[UR8][R4.64] ;  /* 0x0000000804207981 */ /* 0x000ea6000c1e1500 */
[C---:B------:R-:W-:Y:S01]  /*8c10*/  IMAD.WIDE R22, R3.reuse, 0x2, R206 ;  /* 0x0000000203167825 */ /* 0x040fe200078e02ce */
[----:B------:R-:W3:Y:S03]  /*8c20*/  LDG.E.U16 R30, desc[UR8][R18.64] ;  /* 0x00000008121e7981 */ /* 0x000ee6000c1e1500 */
[C---:B------:R-:W-:Y:S01]  /*8c30*/  IMAD.WIDE R20, R3.reuse, 0x2, R204 ;  /* 0x0000000203147825 */ /* 0x040fe200078e02cc */
[----:B------:R-:W4:Y:S03]  /*8c40*/  LDG.E.U16 R36, desc[UR8][R22.64] ;  /* 0x0000000816247981 */ /* 0x000f26000c1e1500 */
[C---:B------:R-:W-:Y:S01]  /*8c50*/  IMAD.WIDE R16, R3.reuse, 0x2, R202 ;  /* 0x0000000203107825 */ /* 0x040fe200078e02ca */
[----:B------:R-:W5:Y:S03]  /*8c60*/  LDG.E.U16 R38, desc[UR8][R20.64] ;  /* 0x0000000814267981 */ /* 0x000f66000c1e1500 */
[C---:B------:R-:W-:Y:S01]  /*8c70*/  IMAD.WIDE R14, R3.reuse, 0x2, R200 ;  /* 0x00000002030e7825 */ /* 0x040fe200078e02c8 */
[----:B------:R0:W5:Y:S03]  /*8c80*/  LDG.E.U16 R56, desc[UR8][R16.64] ;  /* 0x0000000810387981 */ /* 0x000166000c1e1500 */
[C---:B------:R-:W-:Y:S01]  /*8c90*/  IMAD.WIDE R12, R3.reuse, 0x2, R190 ;  /* 0x00000002030c7825 */ /* 0x040fe200078e02be */
[----:B------:R1:W5:Y:S03]  /*8ca0*/  LDG.E.U16 R58, desc[UR8][R14.64] ;  /* 0x000000080e3a7981 */ /* 0x000366000c1e1500 */
[C---:B------:R-:W-:Y:S01]  /*8cb0*/  IMAD.WIDE R10, R3.reuse, 0x2, R192 ;  /* 0x00000002030a7825 */ /* 0x040fe200078e02c0 */
[----:B------:R1:W5:Y:S03]  /*8cc0*/  LDG.E.U16 R68, desc[UR8][R12.64] ;  /* 0x000000080c447981 */ /* 0x000366000c1e1500 */
[C---:B0-----:R-:W-:Y:S01]  /*8cd0*/  IMAD.WIDE R16, R3.reuse, 0x2, R186 ;  /* 0x0000000203107825 */ /* 0x041fe200078e02ba */
[----:B------:R0:W5:Y:S03]  /*8ce0*/  LDG.E.U16 R34, desc[UR8][R6.64] ;  /* 0x0000000806227981 */ /* 0x000166000c1e1500 */
[C---:B-1----:R-:W-:Y:S01]  /*8cf0*/  IMAD.WIDE R14, R3.reuse, 0x2, R188 ;  /* 0x00000002030e7825 */ /* 0x042fe200078e02bc */
[----:B------:R1:W5:Y:S03]  /*8d00*/  LDG.E.U16 R66, desc[UR8][R10.64] ;  /* 0x000000080a427981 */ /* 0x000366000c1e1500 */
[C---:B------:R-:W-:Y:S01]  /*8d10*/  IMAD.WIDE R18, R3.reuse, 0x2, R184 ;  /* 0x0000000203127825 */ /* 0x040fe200078e02b8 */
        /* <DEDUP_REMOVED lines=11> */
[C---:B------:R-:W-:Y:S01]  /*8dd0*/  IMAD.WIDE R8, R3.reuse, 0x2, R194 ;  /* 0x0000000203087825 */ /* 0x040fe200078e02c2 */
        /* <DEDUP_REMOVED lines=8> */
[----:B------:R-:W5:Y:S03]  /*8e60*/  LDG.E.U16 R14, desc[UR8][R14.64] ;  /* 0x000000080e0e7981 */ /* 0x000f66000c1e1500 */
[C---:B------:R-:W-:Y:S01]  /*8e70*/  IMAD.WIDE R20, R3.reuse, 0x2, R158 ;  /* 0x0000000203147825 */ /* 0x040fe200078e029e */
[----:B------:R-:W5:Y:S03]  /*8e80*/  LDG.E.U16 R16, desc[UR8][R16.64] ;  /* 0x0000000810107981 */ /* 0x000f66000c1e1500 */
[C---:B------:R-:W-:Y:S01]  /*8e90*/  IMAD.WIDE R22, R3.reuse, 0x2, R156 ;  /* 0x0000000203167825 */ /* 0x040fe200078e029c */
[----:B------:R-:W5:Y:S03]  /*8ea0*/  LDG.E.U16 R18, desc[UR8][R18.64] ;  /* 0x0000000812127981 */ /* 0x000f66000c1e1500 */
[C---:B0-----:R-:W-:Y:S01]  /*8eb0*/  IMAD.WIDE R12, R3.reuse, 0x2, R154 ;  /* 0x00000002030c7825 */ /* 0x041fe200078e029a */
[----:B------:R-:W5:Y:S03]  /*8ec0*/  LDG.E.U16 R20, desc[UR8][R20.64] ;  /* 0x0000000814147981 */ /* 0x000f66000c1e1500 */
[C---:B------:R-:W-:Y:S01]  /*8ed0*/  IMAD.WIDE R24, R3.reuse, 0x2, R152 ;  /* 0x0000000203187825 */ /* 0x040fe200078e0298 */
[----:B------:R-:W5:Y:S03]  /*8ee0*/  LDG.E.U16 R22, desc[UR8][R22.64] ;  /* 0x0000000816167981 */ /* 0x000f66000c1e1500 */
[C---:B------:R-:W-:Y:S01]  /*8ef0*/  IMAD.WIDE R26, R3.reuse, 0x2, R150 ;  /* 0x00000002031a7825 */ /* 0x040fe200078e0296 */
[----:B------:R-:W5:Y:S03]  /*8f00*/  LDG.E.U16 R12, desc[UR8][R12.64] ;  /* 0x000000080c0c7981 */ /* 0x000f66000c1e1500 */
[C---:B------:R-:W-:Y:S01]  /*8f10*/  IMAD.WIDE R28, R3.reuse, 0x2, R148 ;  /* 0x00000002031c7825 */ /* 0x040fe200078e0294 */
[----:B------:R-:W5:Y:S03]  /*8f20*/  LDG.E.U16 R24, desc[UR8][R24.64] ;  /* 0x0000000818187981 */ /* 0x000f66000c1e1500 */
[C---:B------:R-:W-:Y:S01]  /*8f30*/  IMAD.WIDE R4, R3.reuse, 0x2, R170 ;  /* 0x0000000203047825 */ /* 0x040fe200078e02aa */
[----:B------:R-:W5:Y:S03]  /*8f40*/  LDG.E.U16 R26, desc[UR8][R26.64] ;  /* 0x000000081a1a7981 */ /* 0x000f66000c1e1500 */
[C---:B-1----:R-:W-:Y:S01]  /*8f50*/  IMAD.WIDE R6, R3.reuse, 0x2, R168 ;  /* 0x0000000203067825 */ /* 0x042fe200078e02a8 */
[----:B------:R0:W5:Y:S03]  /*8f60*/  LDG.E.U16 R80, desc[UR8][R4.64] ;  /* 0x0000000804507981 */ /* 0x000166000c1e1500 */
[C---:B------:R-:W-:Y:S01]  /*8f70*/  IMAD.WIDE R8, R3.reuse, 0x2, R180 ;  /* 0x0000000203087825 */ /* 0x040fe200078e02b4 */
[----:B------:R1:W5:Y:S03]  /*8f80*/  LDG.E.U16 R82, desc[UR8][R6.64] ;  /* 0x0000000806527981 */ /* 0x000366000c1e1500 */
[----:B------:R-:W-:Y:S01]  /*8f90*/  IMAD.WIDE R10, R3, 0x2, R176 ;  /* 0x00000002030a7825 */ /* 0x000fe200078e02b0 */
[----:B------:R1:W5:Y:S04]  /*8fa0*/  LDG.E.U16 R84, desc[UR8][R8.64] ;  /* 0x0000000808547981 */ /* 0x000368000c1e1500 */
[----:B------:R1:W5:Y:S04]  /*8fb0*/  LDG.E.U16 R90, desc[UR8][R10.64] ;  /* 0x000000080a5a7981 */ /* 0x000368000c1e1500 */
[----:B------:R-:W5:Y:S01]  /*8fc0*/  LDG.E.U16 R28, desc[UR8][R28.64] ;  /* 0x000000081c1c7981 */ /* 0x000f62000c1e1500 */
[----:B0-----:R-:W-:-:S02]  /*8fd0*/  F2FP.BF16.F32.PACK_AB R4, R47, R54 ;  /* 0x000000362f04723e */ /* 0x001fc400000010ff */
[----:B------:R-:W-:Y:S02]  /*8fe0*/  F2FP.BF16.F32.PACK_AB R5, R52, R43 ;  /* 0x0000002b3405723e */ /* 0x000fe400000010ff */
[----:B-1----:R-:W-:Y:S02]  /*8ff0*/  F2FP.BF16.F32.PACK_AB R6, R50, R45 ;  /* 0x0000002d3206723e */ /* 0x002fe400000010ff */
[----:B------:R-:W-:Y:S02]  /*9000*/  F2FP.BF16.F32.PACK_AB R7, R42, R39 ;  /* 0x000000272a07723e */ /* 0x000fe400000010ff */
[----:B------:R-:W-:Y:S02]  /*9010*/  F2FP.BF16.F32.PACK_AB R8, R48, R41 ;  /* 0x000000293008723e */ /* 0x000fe400000010ff */
[----:B------:R-:W-:Y:S02]  /*9020*/  F2FP.BF16.F32.PACK_AB R9, R46, R35 ;  /* 0x000000232e09723e */ /* 0x000fe400000010ff */
[----:B------:R-:W-:-:S02]  /*9030*/  F2FP.BF16.F32.PACK_AB R10, R44, R37 ;  /* 0x000000252c0a723e */ /* 0x000fc400000010ff */
[----:B------:R-:W-:Y:S01]  /*9040*/  F2FP.BF16.F32.PACK_AB R11, R40, R33 ;  /* 0x00000021280b723e */ /* 0x000fe200000010ff */
[----:B------:R-:W-:-:S03]  /*9050*/  FADD R146, R31, R146 ;  /* 0x000000921f927221 */ /* 0x000fc60000000000 */
[----:B------:R-:W-:Y:S01]  /*9060*/  STTM.16dp32bit_t0_t15.x8 tmem[UR77], R4 ;  /* 0x00000004000079ed */ /* 0x000fe2000898004d */
[----:B------:R-:W-:Y:S01]  /*9070*/  STTM.16dp32bit_t16_t31.x8 tmem[UR77+0x8], R4 ;  /* 0x00000804000079ed */ /* 0x000fe200089a004d */
        /* <DEDUP_REMOVED lines=32> */
[----:B------:R-:W1:Y:S02]  /*9280*/  FENCE.VIEW.ASYNC.T ;  /* 0x00000000000073c6 */ /* 0x000e640000000200 */
[----:B-1----:R-:W-:Y:S06]  /*9290*/  BAR.SYNC.DEFER_BLOCKING 0x0 ;  /* 0x0000000000007b1d */ /* 0x002fec0000010000 */
[----:B0-----:R-:W0:Y:S01]  /*92a0*/  LDTM.x128 R4, tmem[UR6] ;  /* 0x00000006000479ee */ /* 0x001e2200083c0000 */
[----:B------:R-:W-:Y:S01]  /*92b0*/  NOP ;  /* 0x0000000000007918 */ /* 0x000fe20000000000 */
        /* <DEDUP_REMOVED lines=128> */
[----:B------:R0:W-:Y:S01]  /*9ac0*/  STTM.x128 tmem[UR6], R4 ;  /* 0x00000004000079ed */ /* 0x0001e200083c0006 */
[----:B------:R-:W1:Y:S02]  /*9ad0*/  FENCE.VIEW.ASYNC.T ;  /* 0x00000000000073c6 */ /* 0x000e640000000200 */
[----:B-1----:R-:W-:Y:S06]  /*9ae0*/  BAR.SYNC.DEFER_BLOCKING 0x0 ;  /* 0x0000000000007b1d */ /* 0x002fec0000010000 */
[----:B------:R1:W-:Y:S06]  /*9af0*/  MEMBAR.ALL.CTA ;  /* 0x0000000000007992 */ /* 0x0003ec0000008000 */
[----:B-1----:R-:W1:Y:S01]  /*9b00*/  FENCE.VIEW.ASYNC.S ;  /* 0x00000000000073c6 */ /* 0x002e620000000000 */
[----:B------:R-:W-:Y:S01]  /*9b10*/  LEA R0, R141, UR4, 0x3 ;  /* 0x000000048d007c11 */ /* 0x000fe2000f8e18ff */
[----:B-1----:R-:W-:Y:S01]  /*9b20*/  BAR.SYNC.DEFER_BLOCKING 0x0 ;  /* 0x0000000000007b1d */ /* 0x002fe20000010000 */
[----:B0-----:R-:W-:-:S03]  /*9b30*/  IMAD.MOV.U32 R6, RZ, RZ, R142 ;  /* 0x000000ffff067224 */ /* 0x001fc600078e008e */
[----:B------:R-:W-:Y:S02]  /*9b40*/  VIADD R20, R0, 0x1c000 ;  /* 0x0001c00000147836 */ /* 0x000fe40000000000 */
[----:B------:R-:W-:Y:S05]  /*9b50*/  BRA.U UP2, `(.L_x_19) ;  /* 0x0000000102407547 */ /* 0x000fea000b800000 */
[----:B------:R-:W-:Y:S02]  /*9b60*/  R2UR UR72, R144 ;  /* 0x00000000904872ca */ /* 0x000fe400000e0000 */
[----:B------:R-:W-:Y:S01]  /*9b70*/  ELECT P0, URZ, PT ;  /* 0x0000000000ff782f */ /* 0x000fe20003800000 */
[----:B------:R-:W-:Y:S01]  /*9b80*/  IMAD.MOV.U32 R21, RZ, RZ, RZ ;  /* 0x000000ffff157224 */ /* 0x000fe200078e00ff */
[----:B------:R-:W-:Y:S01]  /*9b90*/  UMOV UR74, 0x0 ;  /* 0x00000000004a7882 */ /* 0x000fe20000000000 */
[----:B------:R-:W-:-:S08]  /*9ba0*/  UMOV UR75, 0x8400490 ;  /* 0x08400490004b7882 */ /* 0x000fd00000000000 */
[----:B------:R-:W-:Y:S02]  /*9bb0*/  IMAD.U32 R4, RZ, RZ, UR72 ;  /* 0x00000048ff047e24 */ /* 0x000fe4000f8e00ff */
[----:B------:R-:W-:Y:S01]  /*9bc0*/  @P0 MOV R0, R20 ;  /* 0x0000001400000202 */ /* 0x000fe20000000f00 */
[----:B------:R-:W-:Y:S02]  /*9bd0*/  @P0 IMAD.MOV.U32 R5, RZ, RZ, -0x7fffbfe0 ;  /* 0x80004020ff050424 */ /* 0x000fe400078e00ff */
[----:B------:R-:W-:-:S03]  /*9be0*/  @P0 R2UR UR72, R4 ;  /* 0x00000000044802ca */ /* 0x000fc600000e0000 */
[----:B------:R-:W-:-:S13]  /*9bf0*/  @P0 R2UR UR73, R5 ;  /* 0x00000000054902ca */ /* 0x000fda00000e0000 */
[----:B------:R0:W-:Y:S02]  /*9c00*/  UTCHMMA tmem[UR76], gdesc[UR72], tmem[UR5], tmem[UR74], idesc[UR75], UPT ;  /* 0x00ff4a484c0079ea */ /* 0x0001e4000b800005 */
[----:B0-----:R-:W-:Y:S01]  /*9c10*/  @P0 R2UR UR73, R0 ;  /* 0x00000000004902ca */ /* 0x001fe200000e0000 */
[----:B------:R-:W-:-:S09]  /*9c20*/  UIADD3 UR72, UPT, UPT, UR5, 0x128, URZ ;  /* 0x0000012805487890 */ /* 0x000fd2000fffe0ff */
[----:B------:R0:W-:Y:S03]  /*9c30*/  UTCHMMA tmem[UR72], gdesc[UR42], tmem[UR5], tmem[UR74], idesc[UR75], UPT ;  /* 0x00ff4a2a480079ea */ /* 0x0001e6000b800005 */
[----:B------:R0:W-:Y:S01]  /*9c40*/  UTCBAR [UR73], URZ ;  /* 0x000000ff490073e9 */ /* 0x0001e200080000ff */
[----:B------:R-:W-:Y:S01]  /*9c50*/  NOP ;  /* 0x0000000000007918 */ /* 0x000fe20000000000 */
.L_x_19:
[----:B------:R-:W2:Y:S01]  /*9c60*/  LDL R0, [R1+0x58] ;  /* 0x0000580001007983 */ /* 0x000ea20000100800 */
[----:B------:R-:W-:Y:S02]  /*9c70*/  VIADD R141, R141, 0x1 ;  /* 0x000000018d8d7836 */ /* 0x000fe40000000000 */
[----:B------:R-:W-:Y:S01]  /*9c80*/  FFMA R143, R140, R143, R146 ;  /* 0x0000008f8c8f7223 */ /* 0x000fe20000000092 */
[----:B------:R-:W-:Y:S01]  /*9c90*/  MOV R4, R134 ;  /* 0x0000008600047202 */ /* 0x000fe20000000f00 */
[----:B------:R-:W-:Y:S01]  /*9ca0*/  IMAD.MOV.U32 R22, RZ, RZ, R135 ;  /* 0x000000ffff167224 */ /* 0x000fe200078e0087 */
[----:B------:R-:W-:Y:S01]  /*9cb0*/  ISETP.GT.AND P1, PT, R141, 0x1, PT ;  /* 0x000000018d00780c */ /* 0x000fe20003f24270 */
[----:B------:R-:W-:-:S03]  /*9cc0*/  IMAD.MOV.U32 R21, RZ, RZ, R6 ;  /* 0x000000ffff157224 */ /* 0x000fc600078e0006 */
[----:B------:R-:W-:Y:S02]  /*9cd0*/  SEL R5, RZ, 0x1, !P1 ;  /* 0x00000001ff057807 */ /* 0x000fe40004800000 */
[----:B------:R-:W-:Y:S02]  /*9ce0*/  SEL R141, R141, RZ, !P1 ;  /* 0x000000ff8d8d7207 */ /* 0x000fe40004800000 */
[----:B------:R-:W-:Y:S02]  /*9cf0*/  LOP3.LUT R142, R142, R5, RZ, 0x3c, !PT ;  /* 0x000000058e8e7212 */ /* 0x000fe400078e3cff */
[----:B0-2---:R-:W-:Y:S02]  /*9d00*/  R2UR UR72, R0 ;  /* 0x00000000004872ca */ /* 0x005fe400000e0000 */
[----:B------:R-:W0:Y:S11]  /*9d10*/  S2R R0, SR_CTAID.X ;  /* 0x0000000000007919 */ /* 0x000e360000002500 */
[----:B------:R-:W-:Y:S01]  /*9d20*/  VIADD R3, R3, UR72 ;  /* 0x0000004803037c36 */ /* 0x000fe20008000000 */
[----:B0-----:R-:W-:-:S05]  /*9d30*/  SHF.L.U32 R0, R0, 0x7, RZ ;  /* 0x0000000700007819 */ /* 0x001fca00000006ff */
[----:B------:R-:W-:-:S05]  /*9d40*/  VIADD R0, R0, 0x60 ;  /* 0x0000006000007836 */ /* 0x000fca0000000000 */
[----:B------:R-:W-:Y:S02]  /*9d50*/  ISETP.GE.U32.AND P0, PT, R134, R0, PT ;  /* 0x000000008600720c */ /* 0x000fe40003f06070 */
[----:B------:R-:W0:Y:S02]  /*9d60*/  LDC R0, c[0x0][0x3c4] ;  /* 0x0000f100ff007b82 */ /* 0x000e240000000800 */
[----:B------:R-:W-:Y:S01]  /*9d70*/  ISETP.GE.U32.AND.EX P0, PT, R135, RZ, PT, P0 ;  /* 0x000000ff8700720c */ /* 0x000fe20003f06100 */
[----:B0-----:R-:W-:-:S04]  /*9d80*/  IMAD.SHL.U32 R0, R0, 0x20, RZ ;  /* 0x0000002000007824 */ /* 0x001fc800078e00ff */
[----:B------:R-:W-:Y:S02]  /*9d90*/  IMAD.IADD R2, R0, 0x1, R2 ;  /* 0x0000000100027824 */ /* 0x000fe400078e0202 */
[----:B------:R-:W-:-:S06]  /*9da0*/  IMAD.MOV.U32 R0, RZ, RZ, R132 ;  /* 0x000000ffff007224 */ /* 0x000fcc00078e0084 */
[----:B------:R-:W-:Y:S05]  /*9db0*/  @!P0 BRA `(.L_x_20) ;  /* 0xffffffd400e48947 */ /* 0x000fea000383ffff */
[----:B------:R-:W0:Y:S01]  /*9dc0*/  S2R R7, SR_CTAID.X ;  /* 0x0000000000077919 */ /* 0x000e220000002500 */
[----:B------:R-:W-:Y:S01]  /*9dd0*/  MOV R0, R132 ;  /* 0x0000008400007202 */ /* 0x000fe20000000f00 */
[----:B0-----:R-:W-:-:S04]  /*9de0*/  IMAD.SHL.U32 R7, R7, 0x80, RZ ;  /* 0x0000008007077824 */ /* 0x001fc800078e00ff */
[----:B------:R-:W-:-:S05]  /*9df0*/  VIADD R7, R7, 0x80 ;  /* 0x0000008007077836 */ /* 0x000fca0000000000 */
[----:B------:R-:W-:-:S13]  /*9e00*/  ISETP.GE.AND P0, PT, R7, 0x1, PT ;  /* 0x000000010700780c */ /* 0x000fda0003f06270 */
[----:B------:R-:W-:Y:S05]  /*9e10*/  @!P0 BRA `(.L_x_15) ;  /* 0x0000000000108947 */ /* 0x000fea0003800000 */
[----:B------:R-:W-:-:S04]  /*9e20*/  IMAD.U32 R3, R6, -0x80000000, RZ ;  /* 0x8000000006037824 */ /* 0x000fc800078e00ff */
[----:B------:R-:W0:Y:S02]  /*9e30*/  SYNCS.PHASECHK.TRANS64.TRYWAIT P0, [R20+URZ], R3 ;  /* 0x00000003140075a7 */ /* 0x000e2400080011ff */
[----:B0-----:R-:W-:Y:S05]  /*9e40*/  @!P0 BRA `(.L_x_21) ;  /* 0x0000004c00148947 */ /* 0x001fea0003800000 */
.L_x_27:
[----:B------:R-:W-:-:S07]  /*9e50*/  IMAD.MOV.U32 R0, RZ, RZ, R132 ;  /* 0x000000ffff007224 */ /* 0x000fce00078e0084 */
.L_x_15:
[----:B------:R-:W2:Y:S04]  /*9e60*/  LDL.LU R2, [R1+0x60] ;  /* 0x0000600001027983 */ /* 0x000ea80000300800 */
[----:B------:R-:W3:Y:S01]  /*9e70*/  LDL.LU R5, [R1+0x5c] ;  /* 0x00005c0001057983 */ /* 0x000ee20000300800 */
[----:B------:R-:W-:Y:S01]  /*9e80*/  BAR.SYNC.DEFER_BLOCKING 0x0 ;  /* 0x0000000000007b1d */ /* 0x000fe20000010000 */
[----:B------:R-:W-:Y:S01]  /*9e90*/  FSETP.GEU.AND P0, PT, R143, 1.175494350822287508e-38, PT ;  /* 0x008000008f00780b */ /* 0x000fe20003f0e000 */
[----:B------:R-:W-:-:S06]  /*9ea0*/  IMAD.MOV.U32 R3, RZ, RZ, 0x3dc6b27f ;  /* 0x3dc6b27fff037424 */ /* 0x000fcc00078e00ff */
[----:B------:R-:W0:Y:S01]  /*9eb0*/  S2UR UR11, SR_CTAID.Y ;  /* 0x00000000000b79c3 */ /* 0x000e220000002600 */
[----:B------:R-:W1:Y:S01]  /*9ec0*/  S2R R238, SR_TID.X ;  /* 0x0000000000ee7919 */ /* 0x000e620000002100 */
[----:B------:R-:W4:Y:S01]  /*9ed0*/  S2R R159, SR_TID.X ;  /* 0x00000000009f7919 */ /* 0x000f220000002100 */
[----:B------:R-:W5:Y:S01]  /*9ee0*/  S2R R236, SR_CTAID.X ;  /* 0x0000000000ec7919 */ /* 0x000f620000002500 */
[----:B------:R-:W0:Y:S04]  /*9ef0*/  @!P6 SYNCS.CCTL.IV [UR4+0x1c000] ;  /* 0x01c00000ff00e9b1 */ /* 0x000e280008000004 */
[----:B0-----:R-:W-:Y:S01]  /*9f00*/  BAR.SYNC.DEFER_BLOCKING 0x0 ;  /* 0x0000000000007b1d */ /* 0x001fe20000010000 */
[----:B-1----:R-:W-:Y:S02]  /*9f10*/  SHF.R.U32.HI R134, RZ, 0x2, R238 ;  /* 0x00000002ff867819 */ /* 0x002fe400000116ee */
[----:B------:R-:W-:-:S02]  /*9f20*/  LOP3.LUT R136, R238, 0x7f, RZ, 0xc0, !PT ;  /* 0x0000007fee887812 */ /* 0x000fc400078ec0ff */
[----:B------:R-:W-:Y:S02]  /*9f30*/  LOP3.LUT R134, R134, 0x38, RZ, 0xc0, !PT ;  /* 0x0000003886867812 */ /* 0x000fe400078ec0ff */
[----:B------:R-:W-:Y:S02]  /*9f40*/  SHF.R.U32.HI R139, RZ, 0x1, R238 ;  /* 0x00000001ff8b7819 */ /* 0x000fe400000116ee */
[----:B----4-:R-:W-:Y:S01]  /*9f50*/  LOP3.LUT R159, R159, 0xff, RZ, 0xc0, !PT ;  /* 0x000000ff9f9f7812 */ /* 0x010fe200078ec0ff */
[----:B------:R-:W2:Y:S01]  /*9f60*/  @!P6 SYNCS.CCTL.IV [UR4+0x1c008] ;  /* 0x01c00800ff00e9b1 */ /* 0x000ea20008000004 */
[----:B-----5:R-:W-:-:S05]  /*9f70*/  IMAD.SHL.U32 R236, R236, 0x80, RZ ;  /* 0x00000080ecec7824 */ /* 0x020fca00078e00ff */
[----:B------:R-:W-:Y:S01]  /*9f80*/  LOP3.LUT R236, R236, 0x7f, R238, 0xf8, !PT ;  /* 0x0000007fecec7812 */ /* 0x000fe200078ef8ee */
[----:B--2---:R0:W-:Y:S01]  /*9f90*/  STSM.16.M88 [R2], R143 ;  /* 0x0000008f02007844 */ /* 0x0041e20000000000 */
[----:B------:R-:W-:Y:S01]  /*9fa0*/  BAR.SYNC.DEFER_BLOCKING 0x0 ;  /* 0x0000000000007b1d */ /* 0x000fe20000010000 */
[----:B0-----:R-:W-:-:S04]  /*9fb0*/  @!P0 FMUL R143, R143, 8388608 ;  /* 0x4b0000008f8f8820 */ /* 0x001fc80000400000 */
[C---:B------:R-:W-:Y:S01]  /*9fc0*/  VIADD R2, R143.reuse, 0xc0cafb0d ;  /* 0xc0cafb0d8f027836 */ /* 0x040fe20000000000 */
[----:B------:R-:W-:-:S04]  /*9fd0*/  ISETP.GE.U32.AND P1, PT, R143, 0x7f800000, PT ;  /* 0x7f8000008f00780c */ /* 0x000fc80003f26070 */
[----:B------:R-:W-:-:S05]  /*9fe0*/  LOP3.LUT R4, R2, 0xff800000, RZ, 0xc0, !PT ;  /* 0xff80000002047812 */ /* 0x000fca00078ec0ff */
[----:B------:R-:W-:Y:S01]  /*9ff0*/  IMAD.IADD R2, R143, 0x1, -R4 ;  /* 0x000000018f027824 */ /* 0x000fe200078e0a04 */
[----:B---3--:R0:W1:Y:S03]  /*a000*/  LDSM.16.M88 R135, [R5+UR4] ;  /* 0x000000040587783b */ /* 0x0080660008000000 */
[----:B------:R-:W-:Y:S01]  /*a010*/  FADD R132, R2, -1 ;  /* 0xbf80000002847421 */ /* 0x000fe20000000000 */
[----:B------:R-:W-:-:S03]  /*a020*/  FSEL R2, RZ, -23, P0 ;  /* 0xc1b80000ff027808 */ /* 0x000fc60000000000 */
[----:B------:R-:W-:-:S04]  /*a030*/  FFMA.FTZ R3, R132, R3, -0.16845393180847167969 ;  /* 0xbe2c7f3084037423 */ /* 0x000fc80000010003 */
[----:B------:R-:W-:-:S04]  /*a040*/  FFMA.FTZ R3, R132, R3, 0.1716887056827545166 ;  /* 0x3e2fcf2a84037423 */ /* 0x000fc80000010003 */
[----:B------:R-:W-:-:S04]  /*a050*/  FFMA.FTZ R3, R132, R3, -0.17900948226451873779 ;  /* 0xbe374e4384037423 */ /* 0x000fc80000010003 */
[----:B------:R-:W-:-:S04]  /*a060*/  FFMA.FTZ R3, R132, R3, 0.20512372255325317383 ;  /* 0x3e520bf484037423 */ /* 0x000fc80000010003 */
[----:B------:R-:W-:-:S04]  /*a070*/  FFMA.FTZ R3, R132, R3, -0.24046532809734344482 ;  /* 0xbe763c8b84037423 */ /* 0x000fc80000010003 */
[----:B------:R-:W-:-:S04]  /*a080*/  FFMA.FTZ R3, R132, R3, 0.28857114911079406738 ;  /* 0x3e93bf9984037423 */ /* 0x000fc80000010003 */
[C---:B------:R-:W-:Y:S01]  /*a090*/  FFMA.FTZ R133, R132.reuse, R3, -0.36067417263984680176 ;  /* 0xbeb8aa4984857423 */ /* 0x040fe20000010003 */
[----:B------:R-:W-:Y:S02]  /*a0a0*/  I2FP.F32.S32 R3, R4 ;  /* 0x0000000400037245 */ /* 0x000fe40000201400 */
[----:B0-----:R-:W0:Y:S01]  /*a0b0*/  LDTM.x128 R4, tmem[UR6] ;  /* 0x00000006000479ee */ /* 0x001e2200083c0000 */
[----:B------:R-:W-:Y:S01]  /*a0c0*/  FFMA.FTZ R137, R132, R133, 0.48089820146560668945 ;  /* 0x3ef6384a84897423 */ /* 0x000fe20000010085 */
[----:B------:R-:W-:Y:S01]  /*a0d0*/  NOP ;  /* 0x0000000000007918 */ /* 0x000fe20000000000 */
[----:B------:R-:W-:Y:S01]  /*a0e0*/  FFMA.FTZ R133, R3, 1.1920928955078125e-07, R2 ;  /* 0x3400000003857823 */ /* 0x000fe20000010002 */
[----:B------:R-:W-:Y:S01]  /*a0f0*/  LOP3.LUT R2, R134, 0x1f, R238, 0xf8, !PT ;  /* 0x0000001f86027812 */ /* 0x000fe200078ef8ee */
[----:B------:R-:W-:Y:S01]  /*a100*/  FFMA.FTZ R137, R132, R137, -0.72134751081466674805 ;  /* 0xbf38aa3b84897423 */ /* 0x000fe20000010089 */
[----:B------:R-:W-:Y:S01]  /*a110*/  LOP3.LUT R3, R238, 0x80, RZ, 0xc0, !PT ;  /* 0x00000080ee037812 */ /* 0x000fe200078ec0ff */
[----:B------:R-:W2:Y:S01]  /*a120*/  LDCU.64 UR6, c[0x0][0x3e0] ;  /* 0x00007c00ff0677ac */ /* 0x000ea20008000a00 */
[----:B0-----:R-:W-:Y:S01]  /*a130*/  BAR.SYNC.DEFER_BLOCKING 0x0 ;  /* 0x0000000000007b1d */ /* 0x001fe20000010000 */
[C---:B-1----:R-:W-:Y:S01]  /*a140*/  FSETP.GT.AND P0, PT, |R135|.reuse, 8.50705917302346158658e+37, PT ;  /* 0x7e8000008700780b */ /* 0x042fe20003f04200 */
[----:B------:R-:W-:Y:S01]  /*a150*/  FMUL R137, R132, R137 ;  /* 0x0000008984897220 */ /* 0x000fe20000400000 */
[----:B------:R-:W-:-:S02]  /*a160*/  FSETP.GEU.AND P2, PT, |R135|, 1.175494350822287508e-38, PT ;  /* 0x008000008700780b */ /* 0x000fc40003f4e200 */
[----:B------:R-:W-:Y:S01]  /*a170*/  SHF.L.U32 R2, R2, 0x4, RZ ;  /* 0x0000000402027819 */ /* 0x000fe200000006ff */
[----:B------:R-:W-:Y:S01]  /*a180*/  FMUL R137, R132, R137 ;  /* 0x0000008984897220 */ /* 0x000fe20000400000 */
[----:B------:R-:W-:Y:S02]  /*a190*/  LEA R3, R3, UR4, 0x5 ;  /* 0x0000000403037c11 */ /* 0x000fe4000f8e28ff */
[----:B------:R-:W-:Y:S01]  /*a1a0*/  LOP3.LUT R138, R2, 0x1b0, RZ, 0xc0, !PT ;  /* 0x000001b0028a7812 */ /* 0x000fe200078ec0ff */
[----:B------:R-:W-:Y:S02]  /*a1b0*/  FFMA.FTZ R134, R132, 1.4426950216293334961, R137 ;  /* 0x3fb8aa3b84867823 */ /* 0x000fe40000010089 */
[----:B------:R-:W-:Y:S01]  /*a1c0*/  IMAD R132, R136, 0x10, R3 ;  /* 0x0000001088847824 */ /* 0x000fe200078e0203 */
[----:B------:R-:W-:Y:S01]  /*a1d0*/  LOP3.LUT R3, R138, 0x40, R139, 0xf8, !PT ;  /* 0x000000408a037812 */ /* 0x000fe200078ef88b */
[----:B------:R-:W-:Y:S01]  /*a1e0*/  @P0 FMUL R135, R135, 0.25 ;  /* 0x3e80000087870820 */ /* 0x000fe20000400000 */
[----:B------:R-:W-:Y:S01]  /*a1f0*/  FADD R133, R133, R134 ;  /* 0x0000008685857221 */ /* 0x000fe20000000000 */
[----:B------:R-:W-:Y:S01]  /*a200*/  @P0 FMUL R6, R6, 0.25 ;  /* 0x3e80000006060820 */ /* 0x000fe20000400000 */
[----:B------:R-:W-:Y:S01]  /*a210*/  @P0 FMUL R5, R5, 0.25 ;  /* 0x3e80000005050820 */ /* 0x000fe20000400000 */
[----:B------:R-:W-:Y:S01]  /*a220*/  @!P2 FMUL R135, R135, 16777216 ;  /* 0x4b8000008787a820 */ /* 0x000fe20000400000 */
[----:B------:R-:W-:Y:S01]  /*a230*/  @P0 FMUL R7, R7, 0.25 ;  /* 0x3e80000007070820 */ /* 0x000fe20000400000 */
[----:B------:R-:W-:Y:S01]  /*a240*/  @P0 FMUL R11, R11, 0.25 ;  /* 0x3e8000000b0b0820 */ /* 0x000fe20000400000 */
[----:B------:R-:W-:Y:S01]  /*a250*/  @P0 FMUL R8, R8, 0.25 ;  /* 0x3e80000008080820 */ /* 0x000fe20000400000 */
[----:B------:R-:W-:Y:S01]  /*a260*/  @P0 FMUL R10, R10, 0.25 ;  /* 0x3e8000000a0a0820 */ /* 0x000fe20000400000 */
[----:B------:R-:W-:Y:S01]  /*a270*/  @P0 FMUL R12, R12, 0.25 ;  /* 0x3e8000000c0c0820 */ /* 0x000fe20000400000 */
[----:B------:R-:W0:Y:S01]  /*a280*/  MUFU.RCP R135, R135 ;  /* 0x0000008700877308 */ /* 0x000e220000001000 */
[----:B------:R-:W-:Y:S01]  /*a290*/  @P0 FMUL R14, R14, 0.25 ;  /* 0x3e8000000e0e0820 */ /* 0x000fe20000400000 */
        /* <DEDUP_REMOVED lines=8> */
[----:B------:R-:W-:Y:S01]  /*a320*/  @!P2 FMUL R6, R6, 16777216 ;  /* 0x4b8000000606a820 */ /* 0x000fe20000400000 */
        /* <DEDUP_REMOVED lines=30> */
[----:B------:R-:W-:Y:S01]  /*a510*/  FMUL R18, R135, R19 ;  /* 0x0000001387127220 */ /* 0x000fe20000400000 */
[----:B------:R-:W-:Y:S01]  /*a520*/  F2FP.BF16.F32.PACK_AB R8, R6, R5 ;  /* 0x000000050608723e */ /* 0x000fe200000010ff */
[----:B------:R-:W-:Y:S01]  /*a530*/  @P0 FMUL R51, R51, 0.25 ;  /* 0x3e80000033330820 */ /* 0x000fe20000400000 */
[----:B------:R-:W-:Y:S01]  /*a540*/  F2FP.BF16.F32.PACK_AB R5, R10, R7 ;  /* 0x000000070a05723e */ /* 0x000fe200000010ff */
[----:B------:R-:W-:Y:S01]  /*a550*/  @P0 FMUL R78, R78, 0.25 ;  /* 0x3e8000004e4e0820 */ /* 0x000fe20000400000 */
[----:B------:R-:W-:Y:S01]  /*a560*/  F2FP.BF16.F32.PACK_AB R6, R11, R12 ;  /* 0x0000000c0b06723e */ /* 0x000fe200000010ff */
[----:B------:R-:W-:Y:S01]  /*a570*/  @!P2 FMUL R51, R51, 16777216 ;  /* 0x4b8000003333a820 */ /* 0x000fe20000400000 */
[----:B------:R-:W-:Y:S01]  /*a580*/  F2FP.BF16.F32.PACK_AB R4, R137, R4 ;  /* 0x000000048904723e */ /* 0x000fe200000010ff */
[----:B------:R-:W-:Y:S01]  /*a590*/  @!P2 FMUL R78, R78, 16777216 ;  /* 0x4b8000004e4ea820 */ /* 0x000fe20000400000 */
[----:B------:R-:W-:Y:S01]  /*a5a0*/  F2FP.BF16.F32.PACK_AB R9, R136, R9 ;  /* 0x000000098809723e */ /* 0x000fe200000010ff */
[C---:B------:R-:W-:Y:S01]  /*a5b0*/  FMUL R160, R135.reuse, R51 ;  /* 0x0000003387a07220 */ /* 0x040fe20000400000 */
[----:B------:R-:W-:Y:S01]  /*a5c0*/  F2FP.BF16.F32.PACK_AB R10, R14, R13 ;  /* 0x0000000d0e0a723e */ /* 0x000fe200000010ff */
[----:B------:R-:W-:Y:S01]  /*a5d0*/  FMUL R51, R135, R78 ;  /* 0x0000004e87337220 */ /* 0x000fe20000400000 */
[----:B------:R-:W-:Y:S01]  /*a5e0*/  F2FP.BF16.F32.PACK_AB R7, R139, R16 ;  /* 0x000000108b07723e */ /* 0x000fe200000010ff */
[----:B------:R-:W-:Y:S01]  /*a5f0*/  @P0 FMUL R20, R20, 0.25 ;  /* 0x3e80000014140820 */ /* 0x000fe20000400000 */
[----:B------:R-:W-:Y:S01]  /*a600*/  F2FP.BF16.F32.PACK_AB R11, R18, R17 ;  /* 0x00000011120b723e */ /* 0x000fe200000010ff */
[----:B------:R-:W-:Y:S01]  /*a610*/  @P0 FMUL R22, R22, 0.25 ;  /* 0x3e80000016160820 */ /* 0x000fe20000400000 */
[----:B------:R-:W-:Y:S01]  /*a620*/  LEA R78, R159, UR4, 0x4 ;  /* 0x000000049f4e7c11 */ /* 0x000fe2000f8e20ff */
[----:B------:R-:W-:Y:S01]  /*a630*/  STS.128 [R132], R4 ;  /* 0x0000000484007388 */ /* 0x000fe20000000c00 */
[----:B------:R-:W-:Y:S01]  /*a640*/  @P0 FMUL R25, R25, 0.25 ;  /* 0x3e80000019190820 */ /* 0x000fe20000400000 */
[----:B------:R-:W-:Y:S01]  /*a650*/  @P0 FMUL R27, R27, 0.25 ;  /* 0x3e8000001b1b0820 */ /* 0x000fe20000400000 */
[----:B------:R-:W-:Y:S01]  /*a660*/  @P0 FMUL R21, R21, 0.25 ;  /* 0x3e80000015150820 */ /* 0x000fe20000400000 */
[----:B------:R-:W-:Y:S01]  /*a670*/  STS.128 [R132+0x800], R8 ;  /* 0x0008000884007388 */ /* 0x000fe20000000c00 */
[----:B------:R-:W-:Y:S01]  /*a680*/  @P0 FMUL R23, R23, 0.25 ;  /* 0x3e80000017170820 */ /* 0x000fe20000400000 */
[----:B------:R-:W-:Y:S01]  /*a690*/  @P0 FMUL R24, R24, 0.25 ;  /* 0x3e80000018180820 */ /* 0x000fe20000400000 */
[----:B------:R-:W-:Y:S01]  /*a6a0*/  @P0 FMUL R26, R26, 0.25 ;  /* 0x3e8000001a1a0820 */ /* 0x000fe20000400000 */
[----:B------:R-:W-:Y:S01]  /*a6b0*/  BAR.SYNC.DEFER_BLOCKING 0x0 ;  /* 0x0000000000007b1d */ /* 0x000fe20000010000 */
        /* <DEDUP_REMOVED lines=23> */
[----:B------:R-:W-:Y:S01]  /*a830*/  LDS.128 R4, [R78] ;  /* 0x000000004e047984 */ /* 0x000fe20000000c00 */
[----:B------:R-:W-:Y:S01]  /*a840*/  @!P2 FMUL R35, R35, 16777216 ;  /* 0x4b8000002323a820 */ /* 0x000fe20000400000 */
[C---:B------:R-:W-:Y:S01]  /*a850*/  FMUL R15, R135.reuse, R20 ;  /* 0x00000014870f7220 */ /* 0x040fe20000400000 */
[C---:B------:R-:W-:Y:S01]  /*a860*/  FMUL R138, R135.reuse, R22 ;  /* 0x00000016878a7220 */ /* 0x040fe20000400000 */
[----:B------:R-:W-:Y:S01]  /*a870*/  LDS.128 R8, [R78+0x1000] ;  /* 0x001000004e087984 */ /* 0x000fe20000000c00 */
        /* <DEDUP_REMOVED lines=27> */
[----:B------:R-:W-:Y:S01]  /*aa30*/  BAR.SYNC.DEFER_BLOCKING 0x0 ;  /* 0x0000000000007b1d */ /* 0x000fe20000010000 */
[----:B------:R-:W-:Y:S01]  /*aa40*/  F2FP.BF16.F32.PACK_AB R19, R158, R153 ;  /* 0x000000999e13723e */ /* 0x000fe200000010ff */
        /* <DEDUP_REMOVED lines=22> */
[----:B------:R-:W-:Y:S01]  /*abb0*/  STS.128 [R132], R12 ;  /* 0x0000000c84007388 */ /* 0x000fe20000000c00 */
[----:B------:R-:W-:Y:S01]  /*abc0*/  @!P2 FMUL R49, R49, 16777216 ;  /* 0x4b8000003131a820 */ /* 0x000fe20000400000 */
[----:B------:R-:W-:Y:S01]  /*abd0*/  @!P2 FMUL R50, R50, 16777216 ;  /* 0x4b8000003232a820 */ /* 0x000fe20000400000 */
[C---:B------:R-:W-:Y:S01]  /*abe0*/  FMUL R20, R135.reuse, R36 ;  /* 0x0000002487147220 */ /* 0x040fe20000400000 */
[----:B------:R-:W-:Y:S01]  /*abf0*/  STS.128 [R132+0x800], R16 ;  /* 0x0008001084007388 */ /* 0x000fe20000000c00 */
[C---:B------:R-:W-:Y:S01]  /*ac00*/  FMUL R23, R135.reuse, R38 ;  /* 0x0000002687177220 */ /* 0x040fe20000400000 */
[C---:B------:R-:W-:Y:S01]  /*ac10*/  FMUL R22, R135.reuse, R40 ;  /* 0x0000002887167220 */ /* 0x040fe20000400000 */
[C---:B------:R-:W-:Y:S01]  /*ac20*/  FMUL R25, R135.reuse, R41 ;  /* 0x0000002987197220 */ /* 0x040fe20000400000 */
[----:B------:R-:W-:Y:S01]  /*ac30*/  BAR.SYNC.DEFER_BLOCKING 0x0 ;  /* 0x0000000000007b1d */ /* 0x000fe20000010000 */
        /* <DEDUP_REMOVED lines=23> */
[----:B------:R-:W-:Y:S01]  /*adb0*/  LDS.128 R12, [R78] ;  /* 0x000000004e0c7984 */ /* 0x000fe20000000c00 */
[----:B------:R-:W-:Y:S01]  /*adc0*/  F2FP.BF16.F32.PACK_AB R23, R155, R152 ;  /* 0x000000989b17723e */ /* 0x000fe200000010ff */
[----:B------:R-:W-:Y:S01]  /*add0*/  @P0 FMUL R61, R61, 0.25 ;  /* 0x3e8000003d3d0820 */ /* 0x000fe20000400000 */
[----:B------:R-:W-:Y:S01]  /*ade0*/  F2FP.BF16.F32.PACK_AB R27, R160, R151 ;  /* 0x00000097a01b723e */ /* 0x000fe200000010ff */
[----:B------:R-:W-:Y:S01]  /*adf0*/  LDS.128 R16, [R78+0x1000] ;  /* 0x001000004e107984 */ /* 0x000fe20000000c00 */
        /* <DEDUP_REMOVED lines=26> */
[C---:B------:R-:W-:Y:S01]  /*afa0*/  FMUL R28, R135.reuse, R52 ;  /* 0x00000034871c7220 */ /* 0x040fe20000400000 */
[----:B------:R-:W-:Y:S01]  /*afb0*/  STS.128 [R132], R20 ;  /* 0x0000001484007388 */ /* 0x000fe20000000c00 */
[C---:B------:R-:W-:Y:S01]  /*afc0*/  FMUL R29, R135.reuse, R54 ;  /* 0x00000036871d7220 */ /* 0x040fe20000400000 */
[C---:B------:R-:W-:Y:S01]  /*afd0*/  FMUL R30, R135.reuse, R59 ;  /* 0x0000003b871e7220 */ /* 0x040fe20000400000 */
        /* <DEDUP_REMOVED lines=32> */
[----:B------:R-:W-:Y:S01]  /*b1e0*/  @P0 FMUL R76, R76, 0.25 ;  /* 0x3e8000004c4c0820 */ /* 0x000fe20000400000 */
        /* <DEDUP_REMOVED lines=24> */
[C---:B------:R-:W-:Y:S01]  /*b370*/  FMUL R37, R135.reuse, R70 ;  /* 0x0000004687257220 */ /* 0x040fe20000400000 */
[C---:B------:R-:W-:Y:S01]  /*b380*/  FMUL R72, R135.reuse, R72 ;  /* 0x0000004887487220 */ /* 0x040fe20000400000 */
[C---:B------:R-:W-:Y:S01]  /*b390*/  FMUL R41, R135.reuse, R73 ;  /* 0x0000004987297220 */ /* 0x040fe20000400000 */
        /* <DEDUP_REMOVED lines=30> */
[----:B------:R-:W-:Y:S01]  /*b580*/  @P0 FMUL R92, R92, 0.25 ;  /* 0x3e8000005c5c0820 */ /* 0x000fe20000400000 */
[----:B------:R-:W-:Y:S01]  /*b590*/  @P0 FMUL R93, R93, 0.25 ;  /* 0x3e8000005d5d0820 */ /* 0x000fe20000400000 */
[----:B------:R-:W-:Y:S01]  /*b5a0*/  @P0 FMUL R94, R94, 0.25 ;  /* 0x3e8000005e5e0820 */ /* 0x000fe20000400000 */
[----:B------:R-:W-:Y:S01]  /*b5b0*/  LDS.128 R28, [R78] ;  /* 0x000000004e1c7984 */ /* 0x000fe20000000c00 */
[----:B------:R-:W-:Y:S01]  /*b5c0*/  @P0 FMUL R95, R95, 0.25 ;  /* 0x3e8000005f5f0820 */ /* 0x000fe20000400000 */
[----:B------:R-:W-:Y:S01]  /*b5d0*/  @P0 FMUL R96, R96, 0.25 ;  /* 0x3e80000060600820 */ /* 0x000fe20000400000 */
[----:B------:R-:W-:Y:S01]  /*b5e0*/  @P0 FMUL R97, R97, 0.25 ;  /* 0x3e80000061610820 */ /* 0x000fe20000400000 */
[----:B------:R-:W-:Y:S01]  /*b5f0*/  LDS.128 R32, [R78+0x1000] ;  /* 0x001000004e207984 */ /* 0x000fe20000000c00 */
[----:B------:R-:W-:Y:S01]  /*b600*/  @P0 FMUL R98, R98, 0.25 ;  /* 0x3e80000062620820 */ /* 0x000fe20000400000 */
[----:B------:R-:W-:Y:S01]  /*b610*/  @P0 FMUL R99, R99, 0.25 ;  /* 0x3e80000063630820 */ /* 0x000fe20000400000 */
[----:B------:R-:W-:Y:S01]  /*b620*/  @!P2 FMUL R85, R85, 16777216 ;  /* 0x4b8000005555a820 */ /* 0x000fe20000400000 */
[----:B------:R-:W-:Y:S01]  /*b630*/  BAR.SYNC.DEFER_BLOCKING 0x0 ;  /* 0x0000000000007b1d */ /* 0x000fe20000010000 */
        /* <DEDUP_REMOVED lines=43> */
[----:B------:R-:W0:Y:S01]  /*b8f0*/  LDC R82, c[0x0][0x3e8] ;  /* 0x0000fa00ff527b82 */ /* 0x000e220000000800 */
[----:B------:R-:W-:Y:S01]  /*b900*/  F2FP.BF16.F32.PACK_AB R62, R50, R93 ;  /* 0x0000005d323e723e */ /* 0x000fe200000010ff */
[----:B------:R-:W-:Y:S01]  /*b910*/  @!P2 FMUL R100, R100, 16777216 ;  /* 0x4b8000006464a820 */ /* 0x000fe20000400000 */
[----:B------:R-:W-:Y:S01]  /*b920*/  F2FP.BF16.F32.PACK_AB R87, R98, R87 ;  /* 0x000000576257723e */ /* 0x000fe200000010ff */
[----:B------:R-:W-:Y:S01]  /*b930*/  @!P2 FMUL R101, R101, 16777216 ;  /* 0x4b8000006565a820 */ /* 0x000fe20000400000 */
[----:B------:R-:W-:Y:S01]  /*b940*/  F2FP.BF16.F32.PACK_AB R63, R54, R97 ;  /* 0x00000061363f723e */ /* 0x000fe200000010ff */
[----:B------:R-:W-:Y:S01]  /*b950*/  @!P2 FMUL R102, R102, 16777216 ;  /* 0x4b8000006666a820 */ /* 0x000fe20000400000 */
[----:B------:R-:W-:Y:S01]  /*b960*/  @!P2 FMUL R103, R103, 16777216 ;  /* 0x4b8000006767a820 */ /* 0x000fe20000400000 */
[C---:B------:R-:W-:Y:S01]  /*b970*/  FMUL R100, R135.reuse, R100 ;  /* 0x0000006487647220 */ /* 0x040fe20000400000 */
[C---:B------:R-:W-:Y:S01]  /*b980*/  FMUL R101, R135.reuse, R101 ;  /* 0x0000006587657220 */ /* 0x040fe20000400000 */
[C---:B------:R-:W-:Y:S01]  /*b990*/  FMUL R47, R135.reuse, R102 ;  /* 0x00000066872f7220 */ /* 0x040fe20000400000 */
[----:B------:R-:W-:Y:S01]  /*b9a0*/  FMUL R46, R135, R103 ;  /* 0x00000067872e7220 */ /* 0x000fe20000400000 */
[----:B------:R-:W1:Y:S01]  /*b9b0*/  LDS.128 R40, [R78] ;  /* 0x000000004e287984 */ /* 0x000e620000000c00 */
[----:B------:R-:W-:Y:S01]  /*b9c0*/  SHF.R.U32.HI R65, RZ, 0x7, R238 ;  /* 0x00000007ff417819 */ /* 0x000fe200000116ee */
[----:B------:R-:W-:Y:S01]  /*b9d0*/  @P0 FMUL R104, R104, 0.25 ;  /* 0x3e80000068680820 */ /* 0x000fe20000400000 */
[----:B------:R-:W-:Y:S01]  /*b9e0*/  F2FP.BF16.F32.PACK_AB R56, R47, R100 ;  /* 0x000000642f38723e */ /* 0x000fe200000010ff */
[----:B------:R-:W-:Y:S01]  /*b9f0*/  LDS.128 R36, [R78+0x1000] ;  /* 0x001000004e247984 */ /* 0x000fe20000000c00 */
[----:B------:R-:W-:Y:S01]  /*ba00*/  F2FP.BF16.F32.PACK_AB R96, R46, R101 ;  /* 0x000000652e60723e */ /* 0x000fe200000010ff */
        /* <DEDUP_REMOVED lines=12> */
[----:B------:R-:W-:Y:S01]  /*bad0*/  SGXT.U32 R65, R65, 0x1 ;  /* 0x000000014141781a */ /* 0x000fe20000000000 */
        /* <DEDUP_REMOVED lines=12> */
[----:B0-----:R-:W-:Y:S01]  /*bba0*/  IMAD R65, R65, R82, RZ ;  /* 0x0000005241417224 */ /* 0x001fe200078e02ff */
[----:B------:R-:W-:Y:S01]  /*bbb0*/  STS.128 [R132], R84 ;  /* 0x0000005484007388 */ /* 0x000fe20000000c00 */
[C---:B------:R-:W-:Y:S01]  /*bbc0*/  FMUL R104, R135.reuse, R104 ;  /* 0x0000006887687220 */ /* 0x040fe20000400000 */
[C---:B------:R-:W-:Y:S01]  /*bbd0*/  FMUL R105, R135.reuse, R105 ;  /* 0x0000006987697220 */ /* 0x040fe20000400000 */
[C---:B------:R-:W-:Y:S01]  /*bbe0*/  FMUL R57, R135.reuse, R106 ;  /* 0x0000006a87397220 */ /* 0x040fe20000400000 */
[----:B------:R0:W-:Y:S01]  /*bbf0*/  STS.128 [R132+0x800], R60 ;  /* 0x0008003c84007388 */ /* 0x0001e20000000c00 */
        /* <DEDUP_REMOVED lines=9> */
[----:B------:R-:W-:Y:S01]  /*bc90*/  FMUL R74, R135, R115 ;  /* 0x00000073874a7220 */ /* 0x000fe20000400000 */
[----:B------:R-:W-:Y:S01]  /*bca0*/  IMAD R67, R82, 0x2, R65 ;  /* 0x0000000252437824 */ /* 0x000fe200078e0241 */
[----:B------:R-:W-:Y:S01]  /*bcb0*/  F2FP.BF16.F32.PACK_AB R57, R57, R104 ;  /* 0x000000683939723e */ /* 0x000fe200000010ff */
[----:B------:R-:W0:Y:S01]  /*bcc0*/  LDC.64 R102, c[0x0][0x398] ;  /* 0x0000e600ff667b82 */ /* 0x000e220000000a00 */
[----:B------:R-:W-:Y:S01]  /*bcd0*/  F2FP.BF16.F32.PACK_AB R97, R52, R105 ;  /* 0x000000693461723e */ /* 0x000fe200000010ff */
[----:B------:R-:W-:Y:S01]  /*bce0*/  IMAD R71, R82, 0x2, R67 ;  /* 0x0000000252477824 */ /* 0x000fe200078e0243 */
[----:B------:R-:W-:Y:S01]  /*bcf0*/  F2FP.BF16.F32.PACK_AB R58, R73, R108 ;  /* 0x0000006c493a723e */ /* 0x000fe200000010ff */
[----:B------:R-:W-:Y:S01]  /*bd00*/  @P1 IMAD.MOV.U32 R134, RZ, RZ, 0x7f800000 ;  /* 0x7f800000ff861424 */ /* 0x000fe200078e00ff */
[----:B------:R-:W-:Y:S01]  /*bd10*/  F2FP.BF16.F32.PACK_AB R98, R68, R109 ;  /* 0x0000006d4462723e */ /* 0x000fe200000010ff */
[----:B------:R-:W-:Y:S01]  /*bd20*/  IMAD R79, R82, 0x2, R71 ;  /* 0x00000002524f7824 */ /* 0x000fe200078e0247 */
[----:B------:R-:W-:Y:S01]  /*bd30*/  F2FP.BF16.F32.PACK_AB R59, R77, R112 ;  /* 0x000000704d3b723e */ /* 0x000fe200000010ff */
[----:B--2---:R-:W-:Y:S01]  /*bd40*/  UIMAD UR6, UR11, UR6, URZ ;  /* 0x000000060b0672a4 */ /* 0x004fe2000f8e02ff */
[----:B------:R-:W-:Y:S01]  /*bd50*/  F2FP.BF16.F32.PACK_AB R99, R74, R113 ;  /* 0x000000714a63723e */ /* 0x000fe200000010ff */
[----:B------:R-:W-:Y:S01]  /*bd60*/  IMAD R53, R236, UR7, RZ ;  /* 0x00000007ec357c24 */ /* 0x000fe2000f8e02ff */
[----:B------:R-:W-:Y:S01]  /*bd70*/  LEA R81, R82, R79, 0x1 ;  /* 0x0000004f52517211 */ /* 0x000fe200078e08ff */
[----:B------:R-:W-:Y:S01]  /*bd80*/  @P0 FMUL R116, R116, 0.25 ;  /* 0x3e80000074740820 */ /* 0x000fe20000400000 */
[----:B------:R-:W-:Y:S01]  /*bd90*/  @P0 FMUL R117, R117, 0.25 ;  /* 0x3e80000075750820 */ /* 0x000fe20000400000 */
[----:B------:R-:W-:Y:S01]  /*bda0*/  @P0 FMUL R118, R118, 0.25 ;  /* 0x3e80000076760820 */ /* 0x000fe20000400000 */
[----:B------:R-:W2:Y:S01]  /*bdb0*/  LDS.128 R48, [R78] ;  /* 0x000000004e307984 */ /* 0x000ea20000000c00 */
[----:B------:R-:W-:-:S02]  /*bdc0*/  IMAD R89, R82, 0x2, R81 ;  /* 0x0000000252597824 */ /* 0x000fc400078e0251 */
[----:B------:R-:W-:Y:S01]  /*bdd0*/  @P0 FMUL R119, R119, 0.25 ;  /* 0x3e80000077770820 */ /* 0x000fe20000400000 */
[----:B------:R-:W-:Y:S01]  /*bde0*/  @P0 FMUL R120, R120, 0.25 ;  /* 0x3e80000078780820 */ /* 0x000fe20000400000 */
[----:B------:R-:W-:Y:S01]  /*bdf0*/  LDS.128 R44, [R78+0x1000] ;  /* 0x001000004e2c7984 */ /* 0x000fe20000000c00 */
[----:B------:R-:W-:Y:S02]  /*be00*/  IMAD R93, R82, 0x2, R89 ;  /* 0x00000002525d7824 */ /* 0x000fe400078e0259 */
        /* <DEDUP_REMOVED lines=12> */
[C---:B------:R-:W-:Y:S01]  /*bed0*/  @P1 FFMA.FTZ R133, R143.reuse, R134, +INF ;  /* 0x7f8000008f851423 */ /* 0x040fe20000010086 */
[----:B------:R-:W-:Y:S01]  /*bee0*/  USHF.L.U32 UR10, UR6, 0x1, URZ ;  /* 0x00000001060a7899 */ /* 0x000fe200080006ff */
[----:B------:R-:W-:Y:S01]  /*bef0*/  FSETP.NEU.AND P0, PT, R143, RZ, PT ;  /* 0x000000ff8f00720b */ /* 0x000fe20003f0d000 */
[----:B------:R-:W-:Y:S01]  /*bf00*/  IMAD R73, R82, 0x2, R93 ;  /* 0x0000000252497824 */ /* 0x000fe200078e025d */
[----:B------:R-:W-:Y:S01]  /*bf10*/  SHF.L.U32 R55, R53, 0x1, RZ ;  /* 0x0000000135377819 */ /* 0x000fe200000006ff */
[----:B------:R-:W-:Y:S01]  /*bf20*/  UIMAD.WIDE UR6, UR6, 0x2, URZ ;  /* 0x00000002060678a5 */ /* 0x000fe2000f8e02ff */
[----:B------:R-:W-:Y:S01]  /*bf30*/  FSEL R133, R133, -INF , P0 ;  /* 0xff80000085857808 */ /* 0x000fe20000000000 */
[----:B------:R-:W-:Y:S01]  /*bf40*/  IMAD.HI R52, R53, 0x2, RZ ;  /* 0x0000000235347827 */ /* 0x000fe200078e02ff */
[----:B0-----:R-:W-:-:S03]  /*bf50*/  IADD3 R60, P0, P1, R55, UR10, R102 ;  /* 0x0000000a373c7c10 */ /* 0x001fc6000f91e066 */
[----:B------:R-:W-:Y:S01]  /*bf60*/  @!P2 FMUL R117, R117, 16777216 ;  /* 0x4b8000007575a820 */ /* 0x000fe20000400000 */
[----:B------:R-:W-:Y:S01]  /*bf70*/  @!P2 FMUL R119, R119, 16777216 ;  /* 0x4b8000007777a820 */ /* 0x000fe20000400000 */
[----:B------:R-:W-:Y:S01]  /*bf80*/  IMAD R77, R82, 0x2, R73 ;  /* 0x00000002524d7824 */ /* 0x000fe200078e0249 */
[----:B------:R-:W-:Y:S01]  /*bf90*/  IADD3.X R61, PT, PT, R52, UR7, R103, P0, P1 ;  /* 0x00000007343d7c10 */ /* 0x000fe200087e2467 */
[----:B------:R-:W-:Y:S01]  /*bfa0*/  @!P2 FMUL R120, R120, 16777216 ;  /* 0x4b8000007878a820 */ /* 0x000fe20000400000 */
[----:B------:R-:W-:Y:S01]  /*bfb0*/  STS.128 [R132], R56 ;  /* 0x0000003884007388 */ /* 0x000fe20000000c00 */
[----:B------:R-:W-:Y:S02]  /*bfc0*/  IMAD R85, R82, 0x2, R77 ;  /* 0x0000000252557824 */ /* 0x000fe400078e024d */
[----:B------:R-:W-:Y:S01]  /*bfd0*/  @!P2 FMUL R122, R122, 16777216 ;  /* 0x4b8000007a7aa820 */ /* 0x000fe20000400000 */
[----:B------:R-:W-:Y:S01]  /*bfe0*/  FMUL R117, R135, R117 ;  /* 0x0000007587757220 */ /* 0x000fe20000400000 */
[----:B------:R0:W-:Y:S01]  /*bff0*/  STS.128 [R132+0x800], R96 ;  /* 0x0008006084007388 */ /* 0x0001e20000000c00 */
[----:B------:R-:W-:-:S02]  /*c000*/  IMAD R87, R82, 0x2, R85 ;  /* 0x0000000252577824 */ /* 0x000fc400078e0255 */
[C---:B------:R-:W-:Y:S01]  /*c010*/  FMUL R66, R135.reuse, R119 ;  /* 0x0000007787427220 */ /* 0x040fe20000400000 */
[----:B------:R-:W-:Y:S01]  /*c020*/  @!P2 FMUL R124, R124, 16777216 ;  /* 0x4b8000007c7ca820 */ /* 0x000fe20000400000 */
[----:B------:R-:W-:Y:S01]  /*c030*/  BAR.SYNC.DEFER_BLOCKING 0x0 ;  /* 0x0000000000007b1d */ /* 0x000fe20000010000 */
[----:B------:R-:W-:Y:S01]  /*c040*/  @!P2 FMUL R126, R126, 16777216 ;  /* 0x4b8000007e7ea820 */ /* 0x000fe20000400000 */
[C---:B------:R-:W-:Y:S01]  /*c050*/  FMUL R120, R135.reuse, R120 ;  /* 0x0000007887787220 */ /* 0x040fe20000400000 */
[C---:B------:R-:W-:Y:S01]  /*c060*/  FMUL R75, R135.reuse, R122 ;  /* 0x0000007a874b7220 */ /* 0x040fe20000400000 */
[----:B------:R-:W-:Y:S02]  /*c070*/  IMAD R95, R82, 0x2, R87 ;  /* 0x00000002525f7824 */ /* 0x000fe400078e0257 */
[----:B------:R-:W-:Y:S01]  /*c080*/  @!P2 FMUL R118, R118, 16777216 ;  /* 0x4b8000007676a820 */ /* 0x000fe20000400000 */
[C---:B------:R-:W-:Y:S01]  /*c090*/  FMUL R124, R135.reuse, R124 ;  /* 0x0000007c877c7220 */ /* 0x040fe20000400000 */
[----:B------:R-:W-:Y:S01]  /*c0a0*/  FMUL R83, R135, R126 ;  /* 0x0000007e87537220 */ /* 0x000fe20000400000 */
[----:B------:R-:W-:Y:S01]  /*c0b0*/  F2FP.BF16.F32.PACK_AB R104, R66, R117 ;  /* 0x000000754268723e */ /* 0x000fe200000010ff */
        /* <DEDUP_REMOVED lines=9> */
[----:B------:R-:W-:Y:S01]  /*c150*/  F2FP.BF16.F32.PACK_AB R117, R75, R120 ;  /* 0x000000784b75723e */ /* 0x000fe200000010ff */
[----:B------:R-:W-:-:S02]  /*c160*/  IMAD R75, R82, 0x2, R95 ;  /* 0x00000002524b7824 */ /* 0x000fc400078e025f */
[C---:B------:R-:W-:Y:S01]  /*c170*/  FMUL R69, R135.reuse, R118 ;  /* 0x0000007687457220 */ /* 0x040fe20000400000 */
[C---:B------:R-:W-:Y:S01]  /*c180*/  FMUL R116, R135.reuse, R116 ;  /* 0x0000007487747220 */ /* 0x040fe20000400000 */
[C---:B------:R-:W-:Y:S01]  /*c190*/  FMUL R121, R135.reuse, R121 ;  /* 0x0000007987797220 */ /* 0x040fe20000400000 */
[C---:B------:R-:W-:Y:S01]  /*c1a0*/  FMUL R70, R135.reuse, R123 ;  /* 0x0000007b87467220 */ /* 0x040fe20000400000 */
[----:B------:R-:W3:Y:S01]  /*c1b0*/  LDS.128 R56, [R78] ;  /* 0x000000004e387984 */ /* 0x000ee20000000c00 */
[C---:B------:R-:W-:Y:S01]  /*c1c0*/  FMUL R125, R135.reuse, R125 ;  /* 0x0000007d877d7220 */ /* 0x040fe20000400000 */
[C---:B------:R-:W-:Y:S01]  /*c1d0*/  FMUL R90, R135.reuse, R127 ;  /* 0x0000007f875a7220 */ /* 0x040fe20000400000 */
[C---:B------:R-:W-:Y:S01]  /*c1e0*/  FMUL R128, R135.reuse, R128 ;  /* 0x0000008087807220 */ /* 0x040fe20000400000 */
[----:B------:R-:W-:Y:S01]  /*c1f0*/  LDS.128 R52, [R78+0x1000] ;  /* 0x001000004e347984 */ /* 0x000fe20000000c00 */
[C---:B------:R-:W-:Y:S01]  /*c200*/  FMUL R129, R135.reuse, R129 ;  /* 0x0000008187817220 */ /* 0x040fe20000400000 */
[C---:B------:R-:W-:Y:S01]  /*c210*/  FMUL R91, R135.reuse, R130 ;  /* 0x00000082875b7220 */ /* 0x040fe20000400000 */
[----:B------:R-:W-:Y:S01]  /*c220*/  FMUL R94, R135, R131 ;  /* 0x00000083875e7220 */ /* 0x000fe20000400000 */
[----:B------:R-:W-:Y:S01]  /*c230*/  F2FP.BF16.F32.PACK_AB R118, R83, R124 ;  /* 0x0000007c5376723e */ /* 0x000fe200000010ff */
[----:B------:R-:W-:Y:S01]  /*c240*/  IMAD R83, R82, 0x2, R75 ;  /* 0x0000000252537824 */ /* 0x000fe200078e024b */
[----:B------:R-:W-:Y:S01]  /*c250*/  F2FP.BF16.F32.PACK_AB R116, R69, R116 ;  /* 0x000000744574723e */ /* 0x000fe200000010ff */
[----:B------:R-:W-:Y:S01]  /*c260*/  FFMA R0, R133, 0.69314718246459960938, R0 ;  /* 0x3f31721885007823 */ /* 0x000fe20000000000 */
[----:B------:R-:W-:Y:S01]  /*c270*/  F2FP.BF16.F32.PACK_AB R105, R70, R121 ;  /* 0x000000794669723e */ /* 0x000fe200000010ff */
[----:B------:R-:W4:Y:S01]  /*c280*/  LDCU UR6, c[0x0][0x3ec] ;  /* 0x00007d80ff0677ac */ /* 0x000f220008000800 */
[----:B------:R-:W-:-:S02]  /*c290*/  F2FP.BF16.F32.PACK_AB R106, R90, R125 ;  /* 0x0000007d5a6a723e */ /* 0x000fc400000010ff */
[----:B------:R-:W-:Y:S01]  /*c2a0*/  F2FP.BF16.F32.PACK_AB R119, R91, R128 ;  /* 0x000000805b77723e */ /* 0x000fe200000010ff */
[----:B------:R-:W-:Y:S01]  /*c2b0*/  BAR.SYNC.DEFER_BLOCKING 0x0 ;  /* 0x0000000000007b1d */ /* 0x000fe20000010000 */
[----:B------:R-:W-:Y:S02]  /*c2c0*/  F2FP.BF16.F32.PACK_AB R107, R94, R129 ;  /* 0x000000815e6b723e */ /* 0x000fe400000010ff */
[C---:B------:R-:W-:Y:S02]  /*c2d0*/  LEA R91, R82.reuse, R83, 0x1 ;  /* 0x00000053525b7211 */ /* 0x040fe400078e08ff */
[-C--:B------:R-:W-:Y:S02]  /*c2e0*/  LEA R62, P0, R65, R60.reuse, 0x1 ;  /* 0x0000003c413e7211 */ /* 0x080fe400078008ff */
[----:B------:R-:W-:Y:S01]  /*c2f0*/  LEA R64, P1, R67, R60, 0x1 ;  /* 0x0000003c43407211 */ /* 0x000fe200078208ff */
[----:B0-----:R-:W-:Y:S01]  /*c300*/  IMAD R97, R82, 0x2, R91 ;  /* 0x0000000252617824 */ /* 0x001fe200078e025b */
[----:B------:R-:W-:-:S02]  /*c310*/  LEA.HI.X.SX32 R63, R65, R61, 0x1, P0 ;  /* 0x0000003d413f7211 */ /* 0x000fc400000f0eff */
[-C--:B------:R-:W-:Y:S01]  /*c320*/  LEA R66, P0, R71, R60.reuse, 0x1 ;  /* 0x0000003c47427211 */ /* 0x080fe200078008ff */
[C---:B------:R-:W-:Y:S01]  /*c330*/  IMAD R99, R82.reuse, 0x2, R97 ;  /* 0x0000000252637824 */ /* 0x040fe200078e0261 */
[-C--:B------:R-:W-:Y:S01]  /*c340*/  LEA.HI.X.SX32 R65, R67, R61.reuse, 0x1, P1 ;  /* 0x0000003d43417211 */ /* 0x080fe200008f0eff */
[----:B----4-:R-:W-:Y:S01]  /*c350*/  UIMAD UR6, UR11, UR6, URZ ;  /* 0x000000060b0672a4 */ /* 0x010fe2000f8e02ff */
[-C--:B------:R-:W-:Y:S01]  /*c360*/  LEA.HI.X.SX32 R67, R71, R61.reuse, 0x1, P0 ;  /* 0x0000003d47437211 */ /* 0x080fe200000f0eff */
[----:B------:R-:W-:Y:S01]  /*c370*/  IMAD R101, R82, 0x2, R99 ;  /* 0x0000000252657824 */ /* 0x000fe200078e0263 */
[C---:B------:R-:W-:Y:S02]  /*c380*/  LEA R68, P0, R79.reuse, R60, 0x1 ;  /* 0x0000003c4f447211 */ /* 0x040fe400078008ff */
[----:B-1----:R-:W-:Y:S01]  /*c390*/  PRMT R234, R42, 0x7632, R234 ;  /* 0x000076322aea7816 */ /* 0x002fe200000000ea */
[----:B------:R-:W-:Y:S01]  /*c3a0*/  IMAD R103, R82, 0x2, R101 ;  /* 0x0000000252677824 */ /* 0x000fe200078e0265 */
[----:B------:R-:W-:-:S02]  /*c3b0*/  LEA.HI.X.SX32 R69, R79, R61, 0x1, P0 ;  /* 0x0000003d4f457211 */ /* 0x000fc400000f0eff */
[C---:B------:R-:W-:Y:S01]  /*c3c0*/  LEA R70, P0, R81.reuse, R60, 0x1 ;  /* 0x0000003c51467211 */ /* 0x040fe200078008ff */
[----:B------:R-:W-:Y:S03]  /*c3d0*/  STS.128 [R132], R116 ;  /* 0x0000007484007388 */ /* 0x000fe60000000c00 */
[----:B------:R-:W-:Y:S01]  /*c3e0*/  LEA.HI.X.SX32 R71, R81, R61, 0x1, P0 ;  /* 0x0000003d51477211 */ /* 0x000fe200000f0eff */
[----:B------:R0:W-:Y:S01]  /*c3f0*/  STS.128 [R132+0x800], R104 ;  /* 0x0008006884007388 */ /* 0x0001e20000000c00 */
[----:B------:R-:W-:Y:S01]  /*c400*/  BAR.SYNC.DEFER_BLOCKING 0x0 ;  /* 0x0000000000007b1d */ /* 0x000fe20000010000 */
[----:B0-----:R-:W-:-:S05]  /*c410*/  IMAD R105, R82, 0x2, R103 ;  /* 0x0000000252697824 */ /* 0x001fca00078e0267 */
[----:B------:R-:W-:-:S05]  /*c420*/  LEA R79, R82, R105, 0x1 ;  /* 0x00000069524f7211 */ /* 0x000fca00078e08ff */
[C---:B------:R-:W-:Y:S01]  /*c430*/  IMAD R81, R82.reuse, 0x2, R79 ;  /* 0x0000000252517824 */ /* 0x040fe200078e024f */
[----:B------:R0:W-:Y:S03]  /*c440*/  STG.E.U16 desc[UR8][R62.64], R4 ;  /* 0x000000043e007986 */ /* 0x0001e6000c101508 */
[----:B------:R-:W-:Y:S01]  /*c450*/  IMAD R107, R82, 0x2, R81 ;  /* 0x00000002526b7824 */ /* 0x000fe200078e0251 */
[----:B0-----:R-:W-:Y:S02]  /*c460*/  PRMT R63, R4, 0x7632, R63 ;  /* 0x00007632043f7816 */ /* 0x001fe4000000003f */
[----:B------:R-:W-:-:S03]  /*c470*/  LEA R62, P0, R89, R60, 0x1 ;  /* 0x0000003c593e7211 */ /* 0x000fc600078008ff */
[----:B------:R0:W-:Y:S04]  /*c480*/  STG.E.U16 desc[UR8][R64.64], R63 ;  /* 0x0000003f40007986 */ /* 0x0001e8000c101508 */
[----:B------:R1:W-:Y:S01]  /*c490*/  STG.E.U16 desc[UR8][R66.64], R5 ;  /* 0x0000000542007986 */ /* 0x0003e2000c101508 */
[----:B0-----:R-:W-:Y:S02]  /*c4a0*/  PRMT R65, R5, 0x7632, R65 ;  /* 0x0000763205417816 */ /* 0x001fe40000000041 */
[----:B------:R-:W-:Y:S01]  /*c4b0*/  LEA.HI.X.SX32 R63, R89, R61, 0x1, P0 ;  /* 0x0000003d593f7211 */ /* 0x000fe200000f0eff */
[----:B------:R-:W-:Y:S01]  /*c4c0*/  IMAD R89, R82, 0x2, R107 ;  /* 0x0000000252597824 */ /* 0x000fe200078e026b */
[----:B------:R-:W-:Y:S01]  /*c4d0*/  LEA R64, P0, R93, R60, 0x1 ;  /* 0x0000003c5d407211 */ /* 0x000fe200078008ff */
[----:B------:R0:W-:Y:S01]  /*c4e0*/  STG.E.U16 desc[UR8][R68.64], R65 ;  /* 0x0000004144007986 */ /* 0x0001e2000c101508 */
[----:B-1----:R-:W-:-:S03]  /*c4f0*/  PRMT R5, R6, 0x7632, R5 ;  /* 0x0000763206057816 */ /* 0x002fc60000000005 */
[----:B------:R-:W-:Y:S04]  /*c500*/  STG.E.U16 desc[UR8][R70.64], R6 ;  /* 0x0000000646007986 */ /* 0x000fe8000c101508 */
[----:B------:R1:W-:Y:S01]  /*c510*/  STG.E.U16 desc[UR8][R62.64], R5 ;  /* 0x000000053e007986 */ /* 0x0003e2000c101508 */
[----:B0-----:R-:W-:Y:S01]  /*c520*/  LEA.HI.X.SX32 R65, R93, R61, 0x1, P0 ;  /* 0x0000003d5d417211 */ /* 0x001fe200000f0eff */
[----:B------:R-:W-:Y:S01]  /*c530*/  IMAD R93, R82, 0x2, R89 ;  /* 0x00000002525d7824 */ /* 0x000fe200078e0259 */
[----:B------:R-:W-:-:S03]  /*c540*/  LEA R4, P0, R73, R60, 0x1 ;  /* 0x0000003c49047211 */ /* 0x000fc600078008ff */
[----:B------:R-:W-:Y:S01]  /*c550*/  IMAD R109, R82, 0x2, R93 ;  /* 0x00000002526d7824 */ /* 0x000fe200078e025d */
[----:B------:R-:W-:Y:S01]  /*c560*/  STG.E.U16 desc[UR8][R64.64], R7 ;  /* 0x0000000740007986 */ /* 0x000fe2000c101508 */
[----:B-1----:R-:W-:-:S03]  /*c570*/  LEA.HI.X.SX32 R5, R73, R61, 0x1, P0 ;  /* 0x0000003d49057211 */ /* 0x002fc600000f0eff */
[C---:B------:R-:W-:Y:S02]  /*c580*/  LEA R73, R82.reuse, R109, 0x1 ;  /* 0x0000006d52497211 */ /* 0x040fe400078e08ff */
[-C--:B------:R-:W-:Y:S02]  /*c590*/  LEA R66, P0, R77, R60.reuse, 0x1 ;  /* 0x0000003c4d427211 */ /* 0x080fe400078008ff */
[----:B------:R-:W-:Y:S01]  /*c5a0*/  PRMT R63, R7, 0x7632, R63 ;  /* 0x00007632073f7816 */ /* 0x000fe2000000003f */
[C---:B------:R-:W-:Y:S01]  /*c5b0*/  IMAD R71, R82.reuse, 0x2, R73 ;  /* 0x0000000252477824 */ /* 0x040fe200078e0249 */
[-C--:B------:R-:W-:Y:S02]  /*c5c0*/  LEA.HI.X.SX32 R67, R77, R61.reuse, 0x1, P0 ;  /* 0x0000003d4d437211 */ /* 0x080fe400000f0eff */
[CC--:B------:R-:W-:Y:S01]  /*c5d0*/  LEA R68, P0, R85.reuse, R60.reuse, 0x1 ;  /* 0x0000003c55447211 */ /* 0x0c0fe200078008ff */
[C---:B------:R-:W-:Y:S01]  /*c5e0*/  IMAD R77, R82.reuse, 0x2, R71 ;  /* 0x00000002524d7824 */ /* 0x040fe200078e0247 */
[----:B------:R0:W-:Y:S02]  /*c5f0*/  STG.E.U16 desc[UR8][R4.64], R63 ;  /* 0x0000003f04007986 */ /* 0x0001e4000c101508 */
[-C--:B------:R-:W-:Y:S01]  /*c600*/  LEA.HI.X.SX32 R69, R85, R61.reuse, 0x1, P0 ;  /* 0x0000003d55457211 */ /* 0x080fe200000f0eff */
[C---:B------:R-:W-:Y:S01]  /*c610*/  IMAD R85, R82.reuse, 0x2, R77 ;  /* 0x0000000252557824 */ /* 0x040fe200078e024d */
[CC--:B------:R-:W-:Y:S01]  /*c620*/  LEA R62, P0, R87.reuse, R60.reuse, 0x1 ;  /* 0x0000003c573e7211 */ /* 0x0c0fe200078008ff */
[----:B------:R-:W-:Y:S03]  /*c630*/  STG.E.U16 desc[UR8][R66.64], R12 ;  /* 0x0000000c42007986 */ /* 0x000fe6000c101508 */
[----:B0-----:R-:W-:Y:S01]  /*c640*/  LEA.HI.X.SX32 R63, R87, R61, 0x1, P0 ;  /* 0x0000003d573f7211 */ /* 0x001fe200000f0eff */
[----:B------:R-:W-:Y:S01]  /*c650*/  IMAD R87, R82, 0x2, R85 ;  /* 0x0000000252577824 */ /* 0x000fe200078e0255 */
[----:B------:R-:W-:-:S02]  /*c660*/  LEA R6, P0, R95, R60, 0x1 ;  /* 0x0000003c5f067211 */ /* 0x000fc400078008ff */
[----:B------:R-:W-:Y:S01]  /*c670*/  PRMT R5, R12, 0x7632, R5 ;  /* 0x000076320c057816 */ /* 0x000fe20000000005 */
[C---:B------:R-:W-:Y:S01]  /*c680*/  IMAD R111, R82.reuse, 0x2, R87 ;  /* 0x00000002526f7824 */ /* 0x040fe200078e0257 */
[----:B------:R-:W-:Y:S02]  /*c690*/  LEA.HI.X.SX32 R7, R95, R61, 0x1, P0 ;  /* 0x0000003d5f077211 */ /* 0x000fe400000f0eff */
[----:B------:R-:W-:Y:S01]  /*c6a0*/  LEA R4, P0, R75, R60, 0x1 ;  /* 0x0000003c4b047211 */ /* 0x000fe200078008ff */
[----:B------:R0:W-:Y:S01]  /*c6b0*/  STG.E.U16 desc[UR8][R68.64], R5 ;  /* 0x0000000544007986 */ /* 0x0001e2000c101508 */
[----:B------:R-:W-:-:S03]  /*c6c0*/  LEA R95, R82, R111, 0x1 ;  /* 0x0000006f525f7211 */ /* 0x000fc600078e08ff */
[----:B------:R1:W-:Y:S01]  /*c6d0*/  STG.E.U16 desc[UR8][R62.64], R13 ;  /* 0x0000000d3e007986 */ /* 0x0003e2000c101508 */
[-C--:B0-----:R-:W-:Y:S01]  /*c6e0*/  LEA.HI.X.SX32 R5, R75, R61.reuse, 0x1, P0 ;  /* 0x0000003d4b057211 */ /* 0x081fe200000f0eff */
[C---:B------:R-:W-:Y:S01]  /*c6f0*/  IMAD R75, R82.reuse, 0x2, R95 ;  /* 0x00000002524b7824 */ /* 0x040fe200078e025f */
[-C--:B------:R-:W-:Y:S02]  /*c700*/  LEA R64, P0, R83, R60.reuse, 0x1 ;  /* 0x0000003c53407211 */ /* 0x080fe400078008ff */
[----:B-1----:R-:W-:Y:S01]  /*c710*/  PRMT R63, R13, 0x7632, R63 ;  /* 0x000076320d3f7816 */ /* 0x002fe2000000003f */
[C---:B------:R-:W-:Y:S01]  /*c720*/  IMAD R69, R82.reuse, 0x2, R75 ;  /* 0x0000000252457824 */ /* 0x040fe200078e024b */
[-C--:B------:R-:W-:Y:S02]  /*c730*/  LEA.HI.X.SX32 R65, R83, R61.reuse, 0x1, P0 ;  /* 0x0000003d53417211 */ /* 0x080fe400000f0eff */
[CC--:B------:R-:W-:Y:S01]  /*c740*/  LEA R66, P0, R91.reuse, R60.reuse, 0x1 ;  /* 0x0000003c5b427211 */ /* 0x0c0fe200078008ff */
[C---:B------:R-:W-:Y:S01]  /*c750*/  IMAD R83, R82.reuse, 0x2, R69 ;  /* 0x0000000252537824 */ /* 0x040fe200078e0245 */
[----:B------:R0:W-:Y:S02]  /*c760*/  STG.E.U16 desc[UR8][R6.64], R63 ;  /* 0x0000003f06007986 */ /* 0x0001e4000c101508 */
[-C--:B------:R-:W-:Y:S01]  /*c770*/  LEA.HI.X.SX32 R67, R91, R61.reuse, 0x1, P0 ;  /* 0x0000003d5b437211 */ /* 0x080fe200000f0eff */
[C---:B------:R-:W-:Y:S01]  /*c780*/  IMAD R91, R82.reuse, 0x2, R83 ;  /* 0x00000002525b7824 */ /* 0x040fe200078e0253 */
[C---:B------:R-:W-:Y:S01]  /*c790*/  LEA R12, P0, R97.reuse, R60, 0x1 ;  /* 0x0000003c610c7211 */ /* 0x040fe200078008ff */
[----:B------:R1:W-:Y:S02]  /*c7a0*/  STG.E.U16 desc[UR8][R4.64], R14 ;  /* 0x0000000e04007986 */ /* 0x0003e4000c101508 */
[----:B------:R-:W-:Y:S01]  /*c7b0*/  IMAD R113, R82, 0x2, R91 ;  /* 0x0000000252717824 */ /* 0x000fe200078e025b */
[----:B------:R-:W-:-:S02]  /*c7c0*/  LEA.HI.X.SX32 R13, R97, R61, 0x1, P0 ;  /* 0x0000003d610d7211 */ /* 0x000fc400000f0eff */
[CC--:B0-----:R-:W-:Y:S02]  /*c7d0*/  LEA R6, P0, R99.reuse, R60.reuse, 0x1 ;  /* 0x0000003c63067211 */ /* 0x0c1fe400078008ff */
[----:B------:R-:W-:Y:S02]  /*c7e0*/  LEA R97, R82, R113, 0x1 ;  /* 0x0000007152617211 */ /* 0x000fe400078e08ff */
[-C--:B------:R-:W-:Y:S02]  /*c7f0*/  LEA.HI.X.SX32 R7, R99, R61.reuse, 0x1, P0 ;  /* 0x0000003d63077211 */ /* 0x080fe400000f0eff */
[----:B-1----:R-:W-:Y:S01]  /*c800*/  PRMT R5, R14, 0x7632, R5 ;  /* 0x000076320e057816 */ /* 0x002fe20000000005 */
[C---:B------:R-:W-:Y:S01]  /*c810*/  IMAD R99, R82.reuse, 0x2, R97 ;  /* 0x0000000252637824 */ /* 0x040fe200078e0261 */
[----:B------:R-:W-:Y:S02]  /*c820*/  LEA R4, P0, R101, R60, 0x1 ;  /* 0x0000003c65047211 */ /* 0x000fe400078008ff */
[----:B------:R-:W-:Y:S01]  /*c830*/  PRMT R63, R15, 0x7632, R63 ;  /* 0x000076320f3f7816 */ /* 0x000fe2000000003f */
[----:B------:R0:W-:Y:S04]  /*c840*/  STG.E.U16 desc[UR8][R64.64], R5 ;  /* 0x0000000540007986 */ /* 0x0001e8000c101508 */
[----:B------:R1:W-:Y:S04]  /*c850*/  STG.E.U16 desc[UR8][R66.64], R15 ;  /* 0x0000000f42007986 */ /* 0x0003e8000c101508 */
[----:B------:R4:W-:Y:S01]  /*c860*/  STG.E.U16 desc[UR8][R12.64], R63 ;  /* 0x0000003f0c007986 */ /* 0x0009e2000c101508 */
[----:B0-----:R-:W-:Y:S01]  /*c870*/  IMAD R65, R82, 0x2, R99 ;  /* 0x0000000252417824 */ /* 0x001fe200078e0263 */
[----:B------:R-:W-:-:S02]  /*c880*/  LEA.HI.X.SX32 R5, R101, R61, 0x1, P0 ;  /* 0x0000003d65057211 */ /* 0x000fc400000f0eff */
[----:B------:R0:W-:Y:S01]  /*c890*/  STG.E.U16 desc[UR8][R6.64], R20 ;  /* 0x0000001406007986 */ /* 0x0001e2000c101508 */
[----:B------:R-:W-:Y:S01]  /*c8a0*/  LEA R62, P0, R103, R60, 0x1 ;  /* 0x0000003c673e7211 */ /* 0x000fe200078008ff */
[----:B------:R-:W-:-:S04]  /*c8b0*/  IMAD R101, R82, 0x2, R65 ;  /* 0x0000000252657824 */ /* 0x000fc800078e0241 */
[C---:B-1----:R-:W-:Y:S01]  /*c8c0*/  IMAD R67, R82.reuse, 0x2, R101 ;  /* 0x0000000252437824 */ /* 0x042fe200078e0265 */
[-C--:B----4-:R-:W-:Y:S02]  /*c8d0*/  LEA.HI.X.SX32 R63, R103, R61.reuse, 0x1, P0 ;  /* 0x0000003d673f7211 */ /* 0x090fe400000f0eff */
[CC--:B------:R-:W-:Y:S01]  /*c8e0*/  LEA R14, P0, R105.reuse, R60.reuse, 0x1 ;  /* 0x0000003c690e7211 */ /* 0x0c0fe200078008ff */
[----:B------:R-:W-:Y:S01]  /*c8f0*/  IMAD R103, R82, 0x2, R67 ;  /* 0x0000000252677824 */ /* 0x000fe200078e0243 */
[----:B0-----:R-:W-:Y:S02]  /*c900*/  PRMT R7, R20, 0x7632, R7 ;  /* 0x0000763214077816 */ /* 0x001fe40000000007 */
[----:B------:R-:W-:Y:S02]  /*c910*/  LEA.HI.X.SX32 R15, R105, R61, 0x1, P0 ;  /* 0x0000003d690f7211 */ /* 0x000fe400000f0eff */
[----:B------:R-:W-:Y:S01]  /*c920*/  LEA R105, R82, R103, 0x1 ;  /* 0x0000006752697211 */ /* 0x000fe200078e08ff */
[----:B------:R0:W-:Y:S01]  /*c930*/  STG.E.U16 desc[UR8][R4.64], R7 ;  /* 0x0000000704007986 */ /* 0x0001e2000c101508 */
[----:B------:R-:W-:-:S02]  /*c940*/  LEA R12, P0, R79, R60, 0x1 ;  /* 0x0000003c4f0c7211 */ /* 0x000fc400078008ff */
[-C--:B------:R-:W-:Y:S01]  /*c950*/  LEA R20, P1, R89, R60.reuse, 0x1 ;  /* 0x0000003c59147211 */ /* 0x080fe200078208ff */
[C---:B------:R-:W-:Y:S01]  /*c960*/  IMAD R115, R82.reuse, 0x2, R105 ;  /* 0x0000000252737824 */ /* 0x040fe200078e0269 */
[-C--:B------:R-:W-:Y:S01]  /*c970*/  LEA.HI.X.SX32 R13, R79, R61.reuse, 0x1, P0 ;  /* 0x0000003d4f0d7211 */ /* 0x080fe200000f0eff */
[----:B------:R1:W-:Y:S01]  /*c980*/  STG.E.U16 desc[UR8][R62.64], R21 ;  /* 0x000000153e007986 */ /* 0x0003e2000c101508 */
[----:B------:R-:W-:Y:S01]  /*c990*/  LEA R6, P0, R81, R60, 0x1 ;  /* 0x0000003c51067211 */ /* 0x000fe200078008ff */
[C---:B------:R-:W-:Y:S01]  /*c9a0*/  IMAD R117, R82.reuse, 0x2, R115 ;  /* 0x0000000252757824 */ /* 0x040fe200078e0273 */
[----:B------:R-:W-:Y:S02]  /*c9b0*/  PRMT R79, R41, 0x7632, R79 ;  /* 0x00007632294f7816 */ /* 0x000fe4000000004f */
[----:B0-----:R-:W-:Y:S01]  /*c9c0*/  LEA.HI.X.SX32 R7, R81, R61, 0x1, P0 ;  /* 0x0000003d51077211 */ /* 0x001fe200000f0eff */
[----:B------:R-:W-:Y:S01]  /*c9d0*/  IMAD R81, R82, 0x2, R117 ;  /* 0x0000000252517824 */ /* 0x000fe200078e0275 */
[----:B------:R-:W-:-:S02]  /*c9e0*/  PRMT R5, R21, 0x7632, R5 ;  /* 0x0000763215057816 */ /* 0x000fc40000000005 */
[-C--:B------:R-:W-:Y:S01]  /*c9f0*/  LEA R4, P0, R107, R60.reuse, 0x1 ;  /* 0x0000003c6b047211 */ /* 0x080fe200078008ff */
[----:B------:R-:W-:Y:S01]  /*ca00*/  IMAD R119, R82, 0x2, R81 ;  /* 0x0000000252777824 */ /* 0x000fe200078e0251 */
[----:B-1----:R-:W-:Y:S01]  /*ca10*/  LEA.HI.X.SX32 R21, R89, R61, 0x1, P1 ;  /* 0x0000003d59157211 */ /* 0x002fe200008f0eff */
[----:B------:R0:W-:Y:S01]  /*ca20*/  STG.E.U16 desc[UR8][R14.64], R5 ;  /* 0x000000050e007986 */ /* 0x0001e2000c101508 */
[----:B------:R-:W-:-:S03]  /*ca30*/  LEA R62, P1, R69, R60, 0x1 ;  /* 0x0000003c453e7211 */ /* 0x000fc600078208ff */
[----:B------:R-:W-:Y:S01]  /*ca40*/  STG.E.U16 desc[UR8][R12.64], R22 ;  /* 0x000000160c007986 */ /* 0x000fe2000c101508 */
[-C--:B------:R-:W-:Y:S02]  /*ca50*/  LEA.HI.X.SX32 R63, R69, R61.reuse, 0x1, P1 ;  /* 0x0000003d453f7211 */ /* 0x080fe400008f0eff */
[----:B0-----:R-:W-:Y:S01]  /*ca60*/  LEA.HI.X.SX32 R5, R107, R61, 0x1, P0 ;  /* 0x0000003d6b057211 */ /* 0x001fe200000f0eff */
[----:B------:R-:W-:Y:S01]  /*ca70*/  IMAD R107, R82, 0x2, R119 ;  /* 0x00000002526b7824 */ /* 0x000fe200078e0277 */
[----:B------:R-:W-:Y:S02]  /*ca80*/  PRMT R15, R22, 0x7632, R15 ;  /* 0x00007632160f7816 */ /* 0x000fe4000000000f */
[C---:B------:R-:W-:Y:S02]  /*ca90*/  LEA R14, P0, R93.reuse, R60, 0x1 ;  /* 0x0000003c5d0e7211 */ /* 0x040fe400078008ff */
[C---:B------:R-:W-:Y:S01]  /*caa0*/  LEA R89, R82.reuse, R107, 0x1 ;  /* 0x0000006b52597211 */ /* 0x040fe200078e08ff */
[----:B------:R0:W-:Y:S04]  /*cab0*/  STG.E.U16 desc[UR8][R6.64], R15 ;  /* 0x0000000f06007986 */ /* 0x0001e8000c101508 */
[----:B------:R1:W-:Y:S01]  /*cac0*/  STG.E.U16 desc[UR8][R4.64], R23 ;  /* 0x0000001704007986 */ /* 0x0003e2000c101508 */
[----:B0-----:R-:W-:Y:S01]  /*cad0*/  LEA.HI.X.SX32 R15, R93, R61, 0x1, P0 ;  /* 0x0000003d5d0f7211 */ /* 0x001fe200000f0eff */
[----:B------:R-:W-:Y:S01]  /*cae0*/  IMAD R93, R82, 0x2, R89 ;  /* 0x00000002525d7824 */ /* 0x000fe200078e0259 */
[----:B------:R-:W-:-:S02]  /*caf0*/  PRMT R7, R23, 0x7632, R7 ;  /* 0x0000763217077816 */ /* 0x000fc40000000007 */
[CC--:B------:R-:W-:Y:S01]  /*cb00*/  LEA R6, P0, R109.reuse, R60.reuse, 0x1 ;  /* 0x0000003c6d067211 */ /* 0x0c0fe200078008ff */
[----:B------:R-:W-:Y:S01]  /*cb10*/  IMAD R121, R82, 0x2, R93 ;  /* 0x0000000252797824 */ /* 0x000fe200078e025d */
[----:B-1----:R-:W-:Y:S01]  /*cb20*/  PRMT R5, R28, 0x7632, R5 ;  /* 0x000076321c057816 */ /* 0x002fe20000000005 */
[----:B------:R0:W-:Y:S04]  /*cb30*/  STG.E.U16 desc[UR8][R20.64], R7 ;  /* 0x0000000714007986 */ /* 0x0001e8000c101508 */
[----:B------:R-:W-:Y:S01]  /*cb40*/  STG.E.U16 desc[UR8][R14.64], R28 ;  /* 0x0000001c0e007986 */ /* 0x000fe2000c101508 */
[----:B0-----:R-:W-:Y:S01]  /*cb50*/  LEA.HI.X.SX32 R7, R109, R61, 0x1, P0 ;  /* 0x0000003d6d077211 */ /* 0x001fe200000f0eff */
[----:B------:R-:W-:Y:S01]  /*cb60*/  IMAD R109, R82, 0x2, R121 ;  /* 0x00000002526d7824 */ /* 0x000fe200078e0279 */
[----:B------:R-:W-:-:S03]  /*cb70*/  LEA R12, P0, R73, R60, 0x1 ;  /* 0x0000003c490c7211 */ /* 0x000fc600078008ff */
[C---:B------:R-:W-:Y:S01]  /*cb80*/  IMAD R123, R82.reuse, 0x2, R109 ;  /* 0x00000002527b7824 */ /* 0x040fe200078e026d */
[----:B------:R-:W-:Y:S01]  /*cb90*/  LEA.HI.X.SX32 R13, R73, R61, 0x1, P0 ;  /* 0x0000003d490d7211 */ /* 0x000fe200000f0eff */
[----:B------:R0:W-:Y:S01]  /*cba0*/  STG.E.U16 desc[UR8][R6.64], R5 ;  /* 0x0000000506007986 */ /* 0x0001e2000c101508 */
[C---:B------:R-:W-:Y:S01]  /*cbb0*/  LEA R4, P0, R71.reuse, R60, 0x1 ;  /* 0x0000003c47047211 */ /* 0x040fe200078008ff */
[C---:B------:R-:W-:Y:S02]  /*cbc0*/  IMAD R125, R82.reuse, 0x2, R123 ;  /* 0x00000002527d7824 */ /* 0x040fe400078e027b */
[----:B------:R-:W-:Y:S03]  /*cbd0*/  STG.E.U16 desc[UR8][R12.64], R29 ;  /* 0x0000001d0c007986 */ /* 0x000fe6000c101508 */
[----:B------:R-:W-:Y:S02]  /*cbe0*/  LEA R127, R82, R125, 0x1 ;  /* 0x0000007d527f7211 */ /* 0x000fe400078e08ff */
[----:B0-----:R-:W-:-:S03]  /*cbf0*/  LEA.HI.X.SX32 R5, R71, R61, 0x1, P0 ;  /* 0x0000003d47057211 */ /* 0x001fc600000f0eff */
[C---:B------:R-:W-:Y:S01]  /*cc00*/  IMAD R129, R82.reuse, 0x2, R127 ;  /* 0x0000000252817824 */ /* 0x040fe200078e027f */
        /* <DEDUP_REMOVED lines=10> */
[----:B------:R-:W-:Y:S02]  /*ccb0*/  STG.E.U16 desc[UR8][R20.64], R30 ;  /* 0x0000001e14007986 */ /* 0x000fe4000c101508 */
[----:B------:R-:W-:Y:S01]  /*ccc0*/  IMAD R137, R82, 0x2, R135 ;  /* 0x0000000252897824 */ /* 0x000fe200078e0287 */
[----:B0-----:R-:W-:-:S02]  /*ccd0*/  LEA.HI.X.SX32 R7, R87, R61, 0x1, P0 ;  /* 0x0000003d57077211 */ /* 0x001fc400000f0eff */
[CC--:B------:R-:W-:Y:S02]  /*cce0*/  LEA R12, P0, R111.reuse, R60.reuse, 0x1 ;  /* 0x0000003c6f0c7211 */ /* 0x0c0fe400078008ff */
[----:B------:R-:W-:Y:S02]  /*ccf0*/  PRMT R5, R30, 0x7632, R5 ;  /* 0x000076321e057816 */ /* 0x000fe40000000005 */
[----:B------:R-:W-:Y:S02]  /*cd00*/  LEA.HI.X.SX32 R13, R111, R61, 0x1, P0 ;  /* 0x0000003d6f0d7211 */ /* 0x000fe400000f0eff */
[----:B------:R-:W-:Y:S01]  /*cd10*/  LEA R111, R82, R137, 0x1 ;  /* 0x00000089526f7211 */ /* 0x000fe200078e08ff */
[----:B------:R0:W-:Y:S01]  /*cd20*/  STG.E.U16 desc[UR8][R14.64], R5 ;  /* 0x000000050e007986 */ /* 0x0001e2000c101508 */
[----:B------:R-:W-:-:S03]  /*cd30*/  LEA R4, P0, R95, R60, 0x1 ;  /* 0x0000003c5f047211 */ /* 0x000fc600078008ff */
[C---:B------:R-:W-:Y:S01]  /*cd40*/  IMAD R139, R82.reuse, 0x2, R111 ;  /* 0x00000002528b7824 */ /* 0x040fe200078e026f */
[----:B------:R1:W-:Y:S03]  /*cd50*/  STG.E.U16 desc[UR8][R6.64], R31 ;  /* 0x0000001f06007986 */ /* 0x0003e6000c101508 */
[----:B------:R-:W-:-:S04]  /*cd60*/  IMAD R141, R82, 0x2, R139 ;  /* 0x00000002528d7824 */ /* 0x000fc800078e028b */
[C---:B------:R-:W-:Y:S01]  /*cd70*/  IMAD R143, R82.reuse, 0x2, R141 ;  /* 0x00000002528f7824 */ /* 0x040fe200078e028d */
[----:B0-----:R-:W-:Y:S02]  /*cd80*/  PRMT R15, R31, 0x7632, R15 ;  /* 0x000076321f0f7816 */ /* 0x001fe4000000000f */
[-C--:B------:R-:W-:Y:S01]  /*cd90*/  LEA.HI.X.SX32 R5, R95, R61.reuse, 0x1, P0 ;  /* 0x0000003d5f057211 */ /* 0x080fe200000f0eff */
[C---:B-1----:R-:W-:Y:S01]  /*cda0*/  IMAD R7, R82.reuse, 0x2, R143 ;  /* 0x0000000252077824 */ /* 0x042fe200078e028f */
[-C--:B------:R-:W-:Y:S01]  /*cdb0*/  LEA R20, P0, R75, R60.reuse, 0x1 ;  /* 0x0000003c4b147211 */ /* 0x080fe200078008ff */
[----:B------:R0:W-:Y:S01]  /*cdc0*/  STG.E.U16 desc[UR8][R12.64], R15 ;  /* 0x0000000f0c007986 */ /* 0x0001e2000c101508 */
[----:B------:R-:W-:Y:S01]  /*cdd0*/  LEA R14, P1, R91, R60, 0x1 ;  /* 0x0000003c5b0e7211 */ /* 0x000fe200078208ff */
[C---:B------:R-:W-:Y:S01]  /*cde0*/  IMAD R145, R82.reuse, 0x2, R7 ;  /* 0x0000000252917824 */ /* 0x040fe200078e0207 */
[----:B------:R-:W-:Y:S01]  /*cdf0*/  LEA.HI.X.SX32 R21, R75, R61, 0x1, P0 ;  /* 0x0000003d4b157211 */ /* 0x000fe200000f0eff */
[----:B------:R1:W-:Y:S03]  /*ce00*/  STG.E.U16 desc[UR8][R4.64], R40 ;  /* 0x0000002804007986 */ /* 0x0003e6000c101508 */
[----:B------:R-:W-:-:S02]  /*ce10*/  LEA R147, R82, R145, 0x1 ;  /* 0x0000009152937211 */ /* 0x000fc400078e08ff */
[----:B0-----:R-:W-:Y:S02]  /*ce20*/  PRMT R13, R40, 0x7632, R13 ;  /* 0x00007632280d7816 */ /* 0x001fe4000000000d */
[-C--:B------:R-:W-:Y:S01]  /*ce30*/  LEA R12, P0, R83, R60.reuse, 0x1 ;  /* 0x0000003c530c7211 */ /* 0x080fe200078008ff */
[----:B-1----:R-:W-:Y:S02]  /*ce40*/  IMAD R5, R82, 0x2, R147 ;  /* 0x0000000252057824 */ /* 0x002fe400078e0293 */
[----:B------:R0:W-:Y:S01]  /*ce50*/  STG.E.U16 desc[UR8][R20.64], R13 ;  /* 0x0000000d14007986 */ /* 0x0001e2000c101508 */
[-C--:B------:R-:W-:Y:S02]  /*ce60*/  LEA.HI.X.SX32 R15, R91, R61.reuse, 0x1, P1 ;  /* 0x0000003d5b0f7211 */ /* 0x080fe400008f0eff */
[C---:B------:R-:W-:Y:S01]  /*ce70*/  LEA R28, P1, R97.reuse, R60, 0x1 ;  /* 0x0000003c611c7211 */ /* 0x040fe200078208ff */
[----:B------:R1:W-:Y:S03]  /*ce80*/  STG.E.U16 desc[UR8][R62.64], R41 ;  /* 0x000000293e007986 */ /* 0x0003e6000c101508 */
[----:B------:R-:W-:-:S02]  /*ce90*/  LEA.HI.X.SX32 R29, R97, R61, 0x1, P1 ;  /* 0x0000003d611d7211 */ /* 0x000fc400008f0eff */
[-C--:B------:R-:W-:Y:S02]  /*cea0*/  LEA R40, P1, R101, R60.reuse, 0x1 ;  /* 0x0000003c65287211 */ /* 0x080fe400078208ff */
[-C--:B0-----:R-:W-:Y:S01]  /*ceb0*/  LEA.HI.X.SX32 R13, R83, R61.reuse, 0x1, P0 ;  /* 0x0000003d530d7211 */ /* 0x081fe200000f0eff */
[C---:B------:R-:W-:Y:S01]  /*cec0*/  IMAD R83, R82.reuse, 0x2, R5 ;  /* 0x0000000252537824 */ /* 0x040fe200078e0205 */
[-C--:B------:R-:W-:Y:S02]  /*ced0*/  LEA R20, P2, R99, R60.reuse, 0x1 ;  /* 0x0000003c63147211 */ /* 0x080fe400078408ff */
[-C--:B------:R-:W-:Y:S01]  /*cee0*/  LEA R22, P0, R113, R60.reuse, 0x1 ;  /* 0x0000003c71167211 */ /* 0x080fe200078008ff */
[C---:B------:R-:W-:Y:S01]  /*cef0*/  IMAD R149, R82.reuse, 0x2, R83 ;  /* 0x0000000252957824 */ /* 0x040fe200078e0253 */
[-C--:B------:R-:W-:Y:S01]  /*cf00*/  LEA.HI.X.SX32 R21, R99, R61.reuse, 0x1, P2 ;  /* 0x0000003d63157211 */ /* 0x080fe200010f0eff */
[----:B------:R0:W-:Y:S01]  /*cf10*/  STG.E.U16 desc[UR8][R12.64], R79 ;  /* 0x0000004f0c007986 */ /* 0x0001e2000c101508 */
[-C--:B-1----:R-:W-:Y:S01]  /*cf20*/  LEA R62, P2, R67, R60.reuse, 0x1 ;  /* 0x0000003c433e7211 */ /* 0x082fe200078408ff */
[C---:B------:R-:W-:Y:S01]  /*cf30*/  IMAD R151, R82.reuse, 0x2, R149 ;  /* 0x0000000252977824 */ /* 0x040fe200078e0295 */
[-C--:B------:R-:W-:Y:S01]  /*cf40*/  LEA.HI.X.SX32 R23, R113, R61.reuse, 0x1, P0 ;  /* 0x0000003d71177211 */ /* 0x080fe200000f0eff */
[----:B------:R2:W-:Y:S01]  /*cf50*/  STG.E.U16 desc[UR8][R14.64], R42 ;  /* 0x0000002a0e007986 */ /* 0x0005e2000c101508 */
[----:B------:R-:W-:Y:S01]  /*cf60*/  LEA.HI.X.SX32 R63, R67, R61, 0x1, P2 ;  /* 0x0000003d433f7211 */ /* 0x000fe200010f0eff */
[----:B------:R-:W-:Y:S01]  /*cf70*/  IMAD R153, R82, 0x2, R151 ;  /* 0x0000000252997824 */ /* 0x000fe200078e0297 */
[-C--:B------:R-:W-:Y:S01]  /*cf80*/  LEA R68, P2, R115, R60.reuse, 0x1 ;  /* 0x0000003c73447211 */ /* 0x080fe200078408ff */
[----:B------:R-:W-:Y:S01]  /*cf90*/  STG.E.U16 desc[UR8][R22.64], R234 ;  /* 0x000000ea16007986 */ /* 0x000fe2000c101508 */
[----:B------:R-:W-:-:S02]  /*cfa0*/  LEA R30, P0, R65, R60, 0x1 ;  /* 0x0000003c411e7211 */ /* 0x000fc400078008ff */
[C---:B------:R-:W-:Y:S01]  /*cfb0*/  LEA R155, R82.reuse, R153, 0x1 ;  /* 0x00000099529b7211 */ /* 0x040fe200078e08ff */
[----:B------:R-:W-:Y:S01]  /*cfc0*/  STG.E.U16 desc[UR8][R28.64], R43 ;  /* 0x0000002b1c007986 */ /* 0x000fe2000c101508 */
[-C--:B------:R-:W-:Y:S02]  /*cfd0*/  LEA.HI.X.SX32 R69, R115, R61.reuse, 0x1, P2 ;  /* 0x0000003d73457211 */ /* 0x080fe400010f0eff */
[-C--:B------:R-:W-:Y:S01]  /*cfe0*/  LEA R74, P2, R119, R60.reuse, 0x1 ;  /* 0x0000003c774a7211 */ /* 0x080fe200078408ff */
[C---:B------:R-:W-:Y:S01]  /*cff0*/  IMAD R157, R82.reuse, 0x2, R155 ;  /* 0x00000002529d7824 */ /* 0x040fe200078e029b */
[-C--:B------:R-:W-:Y:S02]  /*d000*/  LEA.HI.X.SX32 R31, R65, R61.reuse, 0x1, P0 ;  /* 0x0000003d411f7211 */ /* 0x080fe400000f0eff */
[----:B------:R-:W-:Y:S01]  /*d010*/  LEA R64, P0, R103, R60, 0x1 ;  /* 0x0000003c67407211 */ /* 0x000fe200078008ff */
[----:B------:R-:W-:Y:S01]  /*d020*/  IMAD R159, R82, 0x2, R157 ;  /* 0x00000002529f7824 */ /* 0x000fe200078e029d */
[----:B------:R-:W-:-:S02]  /*d030*/  LEA.HI.X.SX32 R75, R119, R61, 0x1, P2 ;  /* 0x0000003d774b7211 */ /* 0x000fc400010f0eff */
[-C--:B------:R-:W-:Y:S01]  /*d040*/  LEA R84, P2, R93, R60.reuse, 0x1 ;  /* 0x0000003c5d547211 */ /* 0x080fe200078408ff */
[C---:B------:R-:W-:Y:S01]  /*d050*/  IMAD R161, R82.reuse, 0x2, R159 ;  /* 0x0000000252a17824 */ /* 0x040fe200078e029f */
[-C--:B------:R-:W-:Y:S02]  /*d060*/  LEA.HI.X.SX32 R41, R101, R61.reuse, 0x1, P1 ;  /* 0x0000003d65297211 */ /* 0x080fe400008f0eff */
[-C--:B------:R-:W-:Y:S01]  /*d070*/  LEA R66, P1, R105, R60.reuse, 0x1 ;  /* 0x0000003c69427211 */ /* 0x080fe200078208ff */
[C---:B------:R-:W-:Y:S01]  /*d080*/  IMAD R163, R82.reuse, 0x2, R161 ;  /* 0x0000000252a37824 */ /* 0x040fe200078e02a1 */
[-C--:B------:R-:W-:Y:S02]  /*d090*/  LEA.HI.X.SX32 R65, R103, R61.reuse, 0x1, P0 ;  /* 0x0000003d67417211 */ /* 0x080fe400000f0eff */
[----:B------:R-:W-:Y:S01]  /*d0a0*/  LEA R70, P0, R117, R60, 0x1 ;  /* 0x0000003c75467211 */ /* 0x000fe200078008ff */
[----:B------:R-:W-:Y:S01]  /*d0b0*/  IMAD R165, R82, 0x2, R163 ;  /* 0x0000000252a57824 */ /* 0x000fe200078e02a3 */
[----:B------:R-:W-:-:S02]  /*d0c0*/  LEA.HI.X.SX32 R85, R93, R61, 0x1, P2 ;  /* 0x0000003d5d557211 */ /* 0x000fc400010f0eff */
[-C--:B------:R-:W-:Y:S02]  /*d0d0*/  LEA R90, P2, R123, R60.reuse, 0x1 ;  /* 0x0000003c7b5a7211 */ /* 0x080fe400078408ff */
[C---:B------:R-:W-:Y:S02]  /*d0e0*/  LEA R167, R82.reuse, R165, 0x1 ;  /* 0x000000a552a77211 */ /* 0x040fe400078e08ff */
        /* <DEDUP_REMOVED lines=17> */
[-C--:B------:R-:W-:Y:S02]  /*d200*/  LEA.HI.X.SX32 R81, R89, R61.reuse, 0x1, P1 ;  /* 0x0000003d59517211 */ /* 0x080fe400008f0eff */
[-C--:B------:R-:W-:Y:S02]  /*d210*/  LEA R88, P1, R109, R60.reuse, 0x1 ;  /* 0x0000003c6d587211 */ /* 0x080fe400078208ff */
[----:B------:R-:W-:Y:S02]  /*d220*/  LEA.HI.X.SX32 R87, R121, R61, 0x1, P0 ;  /* 0x0000003d79577211 */ /* 0x000fe400000f0eff */
[----:B------:R-:W-:Y:S02]  /*d230*/  LEA R179, R82, R177, 0x1 ;  /* 0x000000b152b37211 */ /* 0x000fe400078e08ff */
[----:B------:R-:W-:-:S02]  /*d240*/  LEA R92, P0, R125, R60, 0x1 ;  /* 0x0000003c7d5c7211 */ /* 0x000fc400078008ff */
[-C--:B------:R-:W-:Y:S01]  /*d250*/  LEA.HI.X.SX32 R103, R135, R61.reuse, 0x1, P2 ;  /* 0x0000003d87677211 */ /* 0x080fe200010f0eff */
[C---:B------:R-:W-:Y:S01]  /*d260*/  IMAD R181, R82.reuse, 0x2, R179 ;  /* 0x0000000252b57824 */ /* 0x040fe200078e02b3 */
[-C--:B------:R-:W-:Y:S02]  /*d270*/  LEA R108, P2, R139, R60.reuse, 0x1 ;  /* 0x0000003c8b6c7211 */ /* 0x080fe400078408ff */
[-C--:B------:R-:W-:Y:S01]  /*d280*/  LEA.HI.X.SX32 R89, R109, R61.reuse, 0x1, P1 ;  /* 0x0000003d6d597211 */ /* 0x080fe200008f0eff */
[----:B------:R-:W-:Y:S01]  /*d290*/  IMAD R183, R82, 0x2, R181 ;  /* 0x0000000252b77824 */ /* 0x000fe200078e02b5 */
[-C--:B------:R-:W-:Y:S02]  /*d2a0*/  LEA R94, P1, R127, R60.reuse, 0x1 ;  /* 0x0000003c7f5e7211 */ /* 0x080fe400078208ff */
[----:B------:R-:W-:Y:S02]  /*d2b0*/  LEA.HI.X.SX32 R93, R125, R61, 0x1, P0 ;  /* 0x0000003d7d5d7211 */ /* 0x000fe400000f0eff */
[----:B------:R-:W-:-:S02]  /*d2c0*/  LEA R98, P0, R131, R60, 0x1 ;  /* 0x0000003c83627211 */ /* 0x000fc400078008ff */
[-C--:B------:R-:W-:Y:S02]  /*d2d0*/  LEA.HI.X.SX32 R109, R139, R61.reuse, 0x1, P2 ;  /* 0x0000003d8b6d7211 */ /* 0x080fe400010f0eff */
[-C--:B------:R-:W-:Y:S02]  /*d2e0*/  LEA R114, P2, R7, R60.reuse, 0x1 ;  /* 0x0000003c07727211 */ /* 0x080fe400078408ff */
[-C--:B------:R-:W-:Y:S02]  /*d2f0*/  LEA.HI.X.SX32 R95, R127, R61.reuse, 0x1, P1 ;  /* 0x0000003d7f5f7211 */ /* 0x080fe400008f0eff */
[-C--:B------:R-:W-:Y:S02]  /*d300*/  LEA R100, P1, R133, R60.reuse, 0x1 ;  /* 0x0000003c85647211 */ /* 0x080fe400078208ff */
[----:B------:R-:W-:Y:S02]  /*d310*/  LEA.HI.X.SX32 R99, R131, R61, 0x1, P0 ;  /* 0x0000003d83637211 */ /* 0x000fe400000f0eff */
[----:B------:R-:W-:-:S02]  /*d320*/  LEA R104, P0, R137, R60, 0x1 ;  /* 0x0000003c89687211 */ /* 0x000fc400078008ff */
[-C--:B------:R-:W-:Y:S01]  /*d330*/  LEA.HI.X.SX32 R115, R7, R61.reuse, 0x1, P2 ;  /* 0x0000003d07737211 */ /* 0x080fe200010f0eff */
[C---:B------:R-:W-:Y:S01]  /*d340*/  IMAD R7, R82.reuse, 0x2, R183 ;  /* 0x0000000252077824 */ /* 0x040fe200078e02b7 */
[-C--:B------:R-:W-:Y:S02]  /*d350*/  LEA.HI.X.SX32 R101, R133, R61.reuse, 0x1, P1 ;  /* 0x0000003d85657211 */ /* 0x080fe400008f0eff */
[-C--:B------:R-:W-:Y:S01]  /*d360*/  LEA R106, P1, R111, R60.reuse, 0x1 ;  /* 0x0000003c6f6a7211 */ /* 0x080fe200078208ff */
[----:B------:R-:W-:Y:S01]  /*d370*/  IMAD R185, R82, 0x2, R7 ;  /* 0x0000000252b97824 */ /* 0x000fe200078e0207 */
[----:B------:R-:W-:Y:S02]  /*d380*/  LEA.HI.X.SX32 R105, R137, R61, 0x1, P0 ;  /* 0x0000003d89697211 */ /* 0x000fe400000f0eff */
[-C--:B------:R-:W-:Y:S02]  /*d390*/  LEA R110, P0, R141, R60.reuse, 0x1 ;  /* 0x0000003c8d6e7211 */ /* 0x080fe400078008ff */
[----:B------:R-:W-:-:S02]  /*d3a0*/  LEA R120, P2, R5, R60, 0x1 ;  /* 0x0000003c05787211 */ /* 0x000fc400078408ff */
[-C--:B------:R-:W-:Y:S02]  /*d3b0*/  LEA.HI.X.SX32 R107, R111, R61.reuse, 0x1, P1 ;  /* 0x0000003d6f6b7211 */ /* 0x080fe400008f0eff */
[-C--:B------:R-:W-:Y:S02]  /*d3c0*/  LEA.HI.X.SX32 R111, R141, R61.reuse, 0x1, P0 ;  /* 0x0000003d8d6f7211 */ /* 0x080fe400000f0eff */
[-C--:B------:R-:W-:Y:S01]  /*d3d0*/  LEA.HI.X.SX32 R121, R5, R61.reuse, 0x1, P2 ;  /* 0x0000003d05797211 */ /* 0x080fe200010f0eff */
[----:B------:R-:W-:Y:S01]  /*d3e0*/  IMAD R5, R82, 0x2, R185 ;  /* 0x0000000252057824 */ /* 0x000fe200078e02b9 */
[-C--:B------:R-:W-:Y:S02]  /*d3f0*/  LEA R116, P0, R145, R60.reuse, 0x1 ;  /* 0x0000003c91747211 */ /* 0x080fe400078008ff */
[----:B------:R-:W-:Y:S02]  /*d400*/  LEA R112, P1, R143, R60, 0x1 ;  /* 0x0000003c8f707211 */ /* 0x000fe400078208ff */
[----:B------:R-:W-:-:S02]  /*d410*/  LEA.HI.X.SX32 R117, R145, R61, 0x1, P0 ;  /* 0x0000003d91757211 */ /* 0x000fc400000f0eff */
[CC--:B------:R-:W-:Y:S02]  /*d420*/  LEA R122, P0, R83.reuse, R60.reuse, 0x1 ;  /* 0x0000003c537a7211 */ /* 0x0c0fe400078008ff */
[C---:B------:R-:W-:Y:S02]  /*d430*/  LEA R187, R82.reuse, R5, 0x1 ;  /* 0x0000000552bb7211 */ /* 0x040fe400078e08ff */
[-C--:B------:R-:W-:Y:S02]  /*d440*/  LEA.HI.X.SX32 R123, R83, R61.reuse, 0x1, P0 ;  /* 0x0000003d537b7211 */ /* 0x080fe400000f0eff */
[-C--:B------:R-:W-:Y:S01]  /*d450*/  LEA.HI.X.SX32 R113, R143, R61.reuse, 0x1, P1 ;  /* 0x0000003d8f717211 */ /* 0x080fe200008f0eff */
[C---:B------:R-:W-:Y:S01]  /*d460*/  IMAD R83, R82.reuse, 0x2, R187 ;  /* 0x0000000252537824 */ /* 0x040fe200078e02bb */
[-C--:B------:R-:W-:Y:S02]  /*d470*/  LEA R118, P1, R147, R60.reuse, 0x1 ;  /* 0x0000003c93767211 */ /* 0x080fe400078208ff */
[----:B------:R-:W-:Y:S01]  /*d480*/  LEA R126, P2, R151, R60, 0x1 ;  /* 0x0000003c977e7211 */ /* 0x000fe200078408ff */
[----:B------:R-:W-:Y:S01]  /*d490*/  IMAD R189, R82, 0x2, R83 ;  /* 0x0000000252bd7824 */ /* 0x000fe200078e0253 */
[----:B------:R-:W-:-:S02]  /*d4a0*/  LEA.HI.X.SX32 R119, R147, R61, 0x1, P1 ;  /* 0x0000003d93777211 */ /* 0x000fc400008f0eff */
[-C--:B------:R-:W-:Y:S01]  /*d4b0*/  LEA R124, P1, R149, R60.reuse, 0x1 ;  /* 0x0000003c957c7211 */ /* 0x080fe200078208ff */
[C---:B------:R-:W-:Y:S01]  /*d4c0*/  IMAD R191, R82.reuse, 0x2, R189 ;  /* 0x0000000252bf7824 */ /* 0x040fe200078e02bd */
[-C--:B------:R-:W-:Y:S02]  /*d4d0*/  LEA R128, P0, R153, R60.reuse, 0x1 ;  /* 0x0000003c99807211 */ /* 0x080fe400078008ff */
[-C--:B------:R-:W-:Y:S01]  /*d4e0*/  LEA.HI.X.SX32 R125, R149, R61.reuse, 0x1, P1 ;  /* 0x0000003d957d7211 */ /* 0x080fe200008f0eff */
[C---:B------:R-:W-:Y:S01]  /*d4f0*/  IMAD R193, R82.reuse, 0x2, R191 ;  /* 0x0000000252c17824 */ /* 0x040fe200078e02bf */
[----:B------:R-:W-:Y:S02]  /*d500*/  LEA R130, P1, R155, R60, 0x1 ;  /* 0x0000003c9b827211 */ /* 0x000fe400078208ff */
[-C--:B------:R-:W-:Y:S01]  /*d510*/  LEA.HI.X.SX32 R127, R151, R61.reuse, 0x1, P2 ;  /* 0x0000003d977f7211 */ /* 0x080fe200010f0eff */
[----:B------:R-:W-:Y:S01]  /*d520*/  IMAD R195, R82, 0x2, R193 ;  /* 0x0000000252c37824 */ /* 0x000fe200078e02c1 */
[----:B------:R-:W-:-:S02]  /*d530*/  LEA.HI.X.SX32 R131, R155, R61, 0x1, P1 ;  /* 0x0000003d9b837211 */ /* 0x000fc400008f0eff */
[-C--:B------:R-:W-:Y:S02]  /*d540*/  LEA R136, P1, R161, R60.reuse, 0x1 ;  /* 0x0000003ca1887211 */ /* 0x080fe400078208ff */
[C---:B------:R-:W-:Y:S02]  /*d550*/  LEA R197, R82.reuse, R195, 0x1 ;  /* 0x000000c352c57211 */ /* 0x040fe400078e08ff */
[-C--:B------:R-:W-:Y:S02]  /*d560*/  LEA R132, P2, R157, R60.reuse, 0x1 ;  /* 0x0000003c9d847211 */ /* 0x080fe400078408ff */
[-C--:B------:R-:W-:Y:S01]  /*d570*/  LEA.HI.X.SX32 R129, R153, R61.reuse, 0x1, P0 ;  /* 0x0000003d99817211 */ /* 0x080fe200000f0eff */
[C---:B------:R-:W-:Y:S01]  /*d580*/  IMAD R199, R82.reuse, 0x2, R197 ;  /* 0x0000000252c77824 */ /* 0x040fe200078e02c5 */
[-C--:B------:R-:W-:Y:S02]  /*d590*/  LEA R134, P0, R159, R60.reuse, 0x1 ;  /* 0x0000003c9f867211 */ /* 0x080fe400078008ff */
[----:B------:R-:W-:Y:S01]  /*d5a0*/  LEA.HI.X.SX32 R137, R161, R61, 0x1, P1 ;  /* 0x0000003da1897211 */ /* 0x000fe200008f0eff */
[----:B------:R-:W-:Y:S01]  /*d5b0*/  IMAD R201, R82, 0x2, R199 ;  /* 0x0000000252c97824 */ /* 0x000fe200078e02c7 */
[----:B------:R-:W-:-:S02]  /*d5c0*/  LEA R142, P1, R167, R60, 0x1 ;  /* 0x0000003ca78e7211 */ /* 0x000fc400078208ff */
[-C--:B------:R-:W-:Y:S01]  /*d5d0*/  LEA.HI.X.SX32 R133, R157, R61.reuse, 0x1, P2 ;  /* 0x0000003d9d857211 */ /* 0x080fe200010f0eff */
[C---:B------:R-:W-:Y:S01]  /*d5e0*/  IMAD R203, R82.reuse, 0x2, R201 ;  /* 0x0000000252cb7824 */ /* 0x040fe200078e02c9 */
[-C--:B------:R-:W-:Y:S02]  /*d5f0*/  LEA R138, P2, R163, R60.reuse, 0x1 ;  /* 0x0000003ca38a7211 */ /* 0x080fe400078408ff */
[-C--:B------:R-:W-:Y:S01]  /*d600*/  LEA.HI.X.SX32 R135, R159, R61.reuse, 0x1, P0 ;  /* 0x0000003d9f877211 */ /* 0x080fe200000f0eff */
[C---:B------:R-:W-:Y:S01]  /*d610*/  IMAD R205, R82.reuse, 0x2, R203 ;  /* 0x0000000252cd7824 */ /* 0x040fe200078e02cb */
[-C--:B------:R-:W-:Y:S02]  /*d620*/  LEA R140, P0, R165, R60.reuse, 0x1 ;  /* 0x0000003ca58c7211 */ /* 0x080fe400078008ff */
[----:B------:R-:W-:Y:S01]  /*d630*/  LEA.HI.X.SX32 R143, R167, R61, 0x1, P1 ;  /* 0x0000003da78f7211 */ /* 0x000fe200008f0eff */
[----:B------:R-:W-:Y:S01]  /*d640*/  IMAD R207, R82, 0x2, R205 ;  /* 0x0000000252cf7824 */ /* 0x000fe200078e02cd */
[----:B------:R-:W-:-:S02]  /*d650*/  LEA R148, P1, R173, R60, 0x1 ;  /* 0x0000003cad947211 */ /* 0x000fc400078208ff */
[-C--:B------:R-:W-:Y:S02]  /*d660*/  LEA.HI.X.SX32 R139, R163, R61.reuse, 0x1, P2 ;  /* 0x0000003da38b7211 */ /* 0x080fe400010f0eff */
[-C--:B------:R-:W-:Y:S02]  /*d670*/  LEA R144, P2, R169, R60.reuse, 0x1 ;  /* 0x0000003ca9907211 */ /* 0x080fe400078408ff */
[-C--:B------:R-:W-:Y:S02]  /*d680*/  LEA.HI.X.SX32 R141, R165, R61.reuse, 0x1, P0 ;  /* 0x0000003da58d7211 */ /* 0x080fe400000f0eff */
        /* <DEDUP_REMOVED lines=9> */
[C---:B------:R-:W-:Y:S02]  /*d720*/  LEA R209, R82.reuse, R207, 0x1 ;  /* 0x000000cf52d17211 */ /* 0x040fe400078e08ff */
[-C--:B------:R-:W-:Y:S02]  /*d730*/  LEA.HI.X.SX32 R151, R175, R61.reuse, 0x1, P2 ;  /* 0x0000003daf977211 */ /* 0x080fe400010f0eff */
[-C--:B------:R-:W-:Y:S02]  /*d740*/  LEA R156, P2, R181, R60.reuse, 0x1 ;  /* 0x0000003cb59c7211 */ /* 0x080fe400078408ff */
[-C--:B------:R-:W-:Y:S02]  /*d750*/  LEA.HI.X.SX32 R153, R177, R61.reuse, 0x1, P0 ;  /* 0x0000003db1997211 */ /* 0x080fe400000f0eff */
[----:B------:R-:W-:Y:S02]  /*d760*/  LEA R158, P0, R183, R60, 0x1 ;  /* 0x0000003cb79e7211 */ /* 0x000fe400078008ff */
[-C--:B------:R-:W-:Y:S01]  /*d770*/  LEA.HI.X.SX32 R161, R7, R61.reuse, 0x1, P1 ;  /* 0x0000003d07a17211 */ /* 0x080fe200008f0eff */
[----:B------:R-:W-:Y:S01]  /*d780*/  IMAD R7, R82, 0x2, R209 ;  /* 0x0000000252077824 */ /* 0x000fe200078e02d1 */
[----:B------:R-:W-:-:S02]  /*d790*/  LEA.HI.X.SX32 R157, R181, R61, 0x1, P2 ;  /* 0x0000003db59d7211 */ /* 0x000fc400010f0eff */
[-C--:B------:R-:W-:Y:S01]  /*d7a0*/  LEA R162, P2, R185, R60.reuse, 0x1 ;  /* 0x0000003cb9a27211 */ /* 0x080fe200078408ff */
[C---:B------:R-:W-:Y:S01]  /*d7b0*/  IMAD R211, R82.reuse, 0x2, R7 ;  /* 0x0000000252d37824 */ /* 0x040fe200078e0207 */
        /* <DEDUP_REMOVED lines=9> */
[-C--:B------:R-:W-:Y:S02]  /*d850*/  LEA R174, P2, R193, R60.reuse, 0x1 ;  /* 0x0000003cc1ae7211 */ /* 0x080fe400078408ff */
[-C--:B------:R-:W-:Y:S01]  /*d860*/  LEA.HI.X.SX32 R167, R187, R61.reuse, 0x1, P1 ;  /* 0x0000003dbba77211 */ /* 0x080fe200008f0eff */
[C---:B------:R-:W-:Y:S01]  /*d870*/  IMAD R213, R82.reuse, 0x2, R83 ;  /* 0x0000000252d57824 */ /* 0x040fe200078e0253 */
[----:B------:R-:W-:Y:S02]  /*d880*/  LEA.HI.X.SX32 R175, R193, R61, 0x1, P2 ;  /* 0x0000003dc1af7211 */ /* 0x000fe400010f0eff */
[----:B------:R-:W-:Y:S02]  /*d890*/  LEA R172, P1, R191, R60, 0x1 ;  /* 0x0000003cbfac7211 */ /* 0x000fe400078208ff */
[----:B------:R-:W-:-:S02]  /*d8a0*/  LEA R215, R82, R213, 0x1 ;  /* 0x000000d552d77211 */ /* 0x000fc400078e08ff */
[-C--:B------:R-:W-:Y:S02]  /*d8b0*/  LEA R180, P2, R199, R60.reuse, 0x1 ;  /* 0x0000003cc7b47211 */ /* 0x080fe400078408ff */
[-C--:B------:R-:W-:Y:S01]  /*d8c0*/  LEA.HI.X.SX32 R173, R191, R61.reuse, 0x1, P1 ;  /* 0x0000003dbfad7211 */ /* 0x080fe200008f0eff */
[C---:B------:R-:W-:Y:S01]  /*d8d0*/  IMAD R217, R82.reuse, 0x2, R215 ;  /* 0x0000000252d97824 */ /* 0x040fe200078e02d7 */
[-C--:B------:R-:W-:Y:S02]  /*d8e0*/  LEA.HI.X.SX32 R181, R199, R61.reuse, 0x1, P2 ;  /* 0x0000003dc7b57211 */ /* 0x080fe400010f0eff */
[-C--:B------:R-:W-:Y:S01]  /*d8f0*/  LEA R178, P1, R197, R60.reuse, 0x1 ;  /* 0x0000003cc5b27211 */ /* 0x080fe200078208ff */
[C---:B------:R-:W-:Y:S01]  /*d900*/  IMAD R219, R82.reuse, 0x2, R217 ;  /* 0x0000000252db7824 */ /* 0x040fe200078e02d9 */
[----:B------:R-:W-:Y:S02]  /*d910*/  LEA R186, P2, R205, R60, 0x1 ;  /* 0x0000003ccdba7211 */ /* 0x000fe400078408ff */
[-C--:B------:R-:W-:Y:S01]  /*d920*/  LEA.HI.X.SX32 R179, R197, R61.reuse, 0x1, P1 ;  /* 0x0000003dc5b37211 */ /* 0x080fe200008f0eff */
[----:B------:R-:W-:Y:S01]  /*d930*/  IMAD R221, R82, 0x2, R219 ;  /* 0x0000000252dd7824 */ /* 0x000fe200078e02db */
[----:B------:R-:W-:-:S02]  /*d940*/  LEA.HI.X.SX32 R187, R205, R61, 0x1, P2 ;  /* 0x0000003dcdbb7211 */ /* 0x000fc400010f0eff */
[-C--:B------:R-:W-:Y:S01]  /*d950*/  LEA R184, P1, R203, R60.reuse, 0x1 ;  /* 0x0000003ccbb87211 */ /* 0x080fe200078208ff */
[C---:B------:R-:W-:Y:S01]  /*d960*/  IMAD R223, R82.reuse, 0x2, R221 ;  /* 0x0000000252df7824 */ /* 0x040fe200078e02dd */
[-C--:B------:R-:W-:Y:S02]  /*d970*/  LEA R192, P2, R7, R60.reuse, 0x1 ;  /* 0x0000003c07c07211 */ /* 0x080fe400078408ff */
[-C--:B------:R-:W-:Y:S02]  /*d980*/  LEA.HI.X.SX32 R185, R203, R61.reuse, 0x1, P1 ;  /* 0x0000003dcbb97211 */ /* 0x080fe400008f0eff */
[----:B------:R-:W-:Y:S01]  /*d990*/  LEA.HI.X.SX32 R193, R7, R61, 0x1, P2 ;  /* 0x0000003d07c17211 */ /* 0x000fe200010f0eff */
[----:B------:R-:W-:Y:S01]  /*d9a0*/  IMAD R7, R82, 0x2, R223 ;  /* 0x0000000252077824 */ /* 0x000fe200078e02df */
[-C--:B------:R-:W-:Y:S02]  /*d9b0*/  LEA R170, P0, R189, R60.reuse, 0x1 ;  /* 0x0000003cbdaa7211 */ /* 0x080fe400078008ff */
[----:B------:R-:W-:-:S02]  /*d9c0*/  LEA R190, P1, R209, R60, 0x1 ;  /* 0x0000003cd1be7211 */ /* 0x000fc400078208ff */
[-C--:B------:R-:W-:Y:S02]  /*d9d0*/  LEA.HI.X.SX32 R171, R189, R61.reuse, 0x1, P0 ;  /* 0x0000003dbdab7211 */ /* 0x080fe400000f0eff */
[----:B------:R-:W-:Y:S02]  /*d9e0*/  LEA.HI.X.SX32 R191, R209, R61, 0x1, P1 ;  /* 0x0000003dd1bf7211 */ /* 0x000fe400008f0eff */
[-C--:B------:R-:W-:Y:S02]  /*d9f0*/  LEA R176, P0, R195, R60.reuse, 0x1 ;  /* 0x0000003cc3b07211 */ /* 0x080fe400078008ff */
[----:B------:R-:W-:Y:S02]  /*da00*/  LEA R196, P1, R5, R60, 0x1 ;  /* 0x0000003c05c47211 */ /* 0x000fe400078208ff */
[----:B------:R-:W-:Y:S02]  /*da10*/  LEA R225, R82, R7, 0x1 ;  /* 0x0000000752e17211 */ /* 0x000fe400078e08ff */
[----:B------:R-:W-:-:S02]  /*da20*/  LEA.HI.X.SX32 R177, R195, R61, 0x1, P0 ;  /* 0x0000003dc3b17211 */ /* 0x000fc400000f0eff */
[-C--:B------:R-:W-:Y:S02]  /*da30*/  LEA R198, P2, R83, R60.reuse, 0x1 ;  /* 0x0000003c53c67211 */ /* 0x080fe400078408ff */
[-C--:B------:R-:W-:Y:S01]  /*da40*/  LEA.HI.X.SX32 R197, R5, R61.reuse, 0x1, P1 ;  /* 0x0000003d05c57211 */ /* 0x080fe200008f0eff */
[C---:B------:R-:W-:Y:S01]  /*da50*/  IMAD R5, R82.reuse, 0x2, R225 ;  /* 0x0000000252057824 */ /* 0x040fe200078e02e1 */
[-C--:B------:R-:W-:Y:S02]  /*da60*/  LEA R182, P0, R201, R60.reuse, 0x1 ;  /* 0x0000003cc9b67211 */ /* 0x080fe400078008ff */
[-C--:B------:R-:W-:Y:S01]  /*da70*/  LEA.HI.X.SX32 R199, R83, R61.reuse, 0x1, P2 ;  /* 0x0000003d53c77211 */ /* 0x080fe200010f0eff */
[C---:B------:R-:W-:Y:S01]  /*da80*/  IMAD R83, R82.reuse, 0x2, R5 ;  /* 0x0000000252537824 */ /* 0x040fe200078e0205 */
[----:B------:R-:W-:Y:S02]  /*da90*/  LEA.HI.X.SX32 R183, R201, R61, 0x1, P0 ;  /* 0x0000003dc9b77211 */ /* 0x000fe400000f0eff */
[-C--:B------:R-:W-:Y:S01]  /*daa0*/  LEA R188, P0, R207, R60.reuse, 0x1 ;  /* 0x0000003ccfbc7211 */ /* 0x080fe200078008ff */
[----:B------:R-:W-:Y:S01]  /*dab0*/  IMAD R227, R82, 0x2, R83 ;  /* 0x0000000252e37824 */ /* 0x000fe200078e0253 */
[----:B------:R-:W-:-:S02]  /*dac0*/  LEA R204, P2, R217, R60, 0x1 ;  /* 0x0000003cd9cc7211 */ /* 0x000fc400078408ff */
[-C--:B------:R-:W-:Y:S01]  /*dad0*/  LEA.HI.X.SX32 R189, R207, R61.reuse, 0x1, P0 ;  /* 0x0000003dcfbd7211 */ /* 0x080fe200000f0eff */
[C---:B------:R-:W-:Y:S01]  /*dae0*/  IMAD R229, R82.reuse, 0x2, R227 ;  /* 0x0000000252e57824 */ /* 0x040fe200078e02e3 */
[-C--:B------:R-:W-:Y:S02]  /*daf0*/  LEA R194, P0, R211, R60.reuse, 0x1 ;  /* 0x0000003cd3c27211 */ /* 0x080fe400078008ff */
[-C--:B------:R-:W-:Y:S01]  /*db00*/  LEA.HI.X.SX32 R205, R217, R61.reuse, 0x1, P2 ;  /* 0x0000003dd9cd7211 */ /* 0x080fe200010f0eff */
[----:B------:R-:W-:Y:S01]  /*db10*/  IMAD R231, R82, 0x2, R229 ;  /* 0x0000000252e77824 */ /* 0x000fe200078e02e5 */
[----:B------:R-:W-:Y:S02]  /*db20*/  LEA.HI.X.SX32 R195, R211, R61, 0x1, P0 ;  /* 0x0000003dd3c37211 */ /* 0x000fe400000f0eff */
[-C--:B------:R-:W-:Y:S02]  /*db30*/  LEA R200, P0, R213, R60.reuse, 0x1 ;  /* 0x0000003cd5c87211 */ /* 0x080fe400078008ff */
[----:B------:R-:W-:-:S02]  /*db40*/  LEA R210, P2, R223, R60, 0x1 ;  /* 0x0000003cdfd27211 */ /* 0x000fc400078408ff */
[-C--:B------:R-:W-:Y:S02]  /*db50*/  LEA.HI.X.SX32 R201, R213, R61.reuse, 0x1, P0 ;  /* 0x0000003dd5c97211 */ /* 0x080fe400000f0eff */
[-C--:B------:R-:W-:Y:S02]  /*db60*/  LEA R206, P0, R219, R60.reuse, 0x1 ;  /* 0x0000003cdbce7211 */ /* 0x080fe400078008ff */
[----:B------:R-:W-:Y:S02]  /*db70*/  LEA.HI.X.SX32 R211, R223, R61, 0x1, P2 ;  /* 0x0000003ddfd37211 */ /* 0x000fe400010f0eff */
[-C--:B------:R-:W-:Y:S02]  /*db80*/  LEA R202, P1, R215, R60.reuse, 0x1 ;  /* 0x0000003cd7ca7211 */ /* 0x080fe400078208ff */
[----:B------:R-:W-:Y:S02]  /*db90*/  LEA R216, P2, R5, R60, 0x1 ;  /* 0x0000003c05d87211 */ /* 0x000fe400078408ff */
[----:B------:R-:W-:-:S02]  /*dba0*/  LEA R233, R82, R231, 0x1 ;  /* 0x000000e752e97211 */ /* 0x000fc400078e08ff */
[-C--:B------:R-:W-:Y:S02]  /*dbb0*/  LEA.HI.X.SX32 R207, R219, R61.reuse, 0x1, P0 ;  /* 0x0000003ddbcf7211 */ /* 0x080fe400000f0eff */
[-C--:B------:R-:W-:Y:S02]  /*dbc0*/  LEA.HI.X.SX32 R203, R215, R61.reuse, 0x1, P1 ;  /* 0x0000003dd7cb7211 */ /* 0x080fe400008f0eff */
[-C--:B------:R-:W-:Y:S02]  /*dbd0*/  LEA R212, P0, R7, R60.reuse, 0x1 ;  /* 0x0000003c07d47211 */ /* 0x080fe400078008ff */
[-C--:B------:R-:W-:Y:S01]  /*dbe0*/  LEA.HI.X.SX32 R217, R5, R61.reuse, 0x1, P2 ;  /* 0x0000003d05d97211 */ /* 0x080fe200010f0eff */
        /* <DEDUP_REMOVED lines=10> */
[-C--:B------:R-:W-:Y:S02]  /*dc90*/  LEA R220, P1, R227, R60.reuse, 0x1 ;  /* 0x0000003ce3dc7211 */ /* 0x080fe400078208ff */
[----:B------:R-:W-:Y:S01]  /*dca0*/  LEA R222, P2, R229, R60, 0x1 ;  /* 0x0000003ce5de7211 */ /* 0x000fe200078408ff */
[----:B------:R-:W-:Y:S01]  /*dcb0*/  IMAD R4, R82, 0x2, R237 ;  /* 0x0000000252047824 */ /* 0x000fe200078e02ed */
[----:B------:R-:W-:-:S02]  /*dcc0*/  LEA.HI.X.SX32 R219, R83, R61, 0x1, P0 ;  /* 0x0000003d53db7211 */ /* 0x000fc400000f0eff */
[-C--:B------:R-:W-:Y:S02]  /*dcd0*/  LEA.HI.X.SX32 R221, R227, R61.reuse, 0x1, P1 ;  /* 0x0000003de3dd7211 */ /* 0x080fe400008f0eff */
[-C--:B------:R-:W-:Y:S02]  /*dce0*/  LEA.HI.X.SX32 R223, R229, R61.reuse, 0x1, P2 ;  /* 0x0000003de5df7211 */ /* 0x080fe400010f0eff */
[-C--:B------:R-:W-:Y:S02]  /*dcf0*/  LEA R224, P0, R231, R60.reuse, 0x1 ;  /* 0x0000003ce7e07211 */ /* 0x080fe400078008ff */
[-C--:B------:R-:W-:Y:S02]  /*dd00*/  LEA R226, P1, R233, R60.reuse, 0x1 ;  /* 0x0000003ce9e27211 */ /* 0x080fe400078208ff */
[----:B------:R-:W-:Y:S02]  /*dd10*/  LEA R228, P2, R5, R60, 0x1 ;  /* 0x0000003c05e47211 */ /* 0x000fe400078408ff */
[----:B------:R-:W-:-:S02]  /*dd20*/  LEA.HI.X.SX32 R225, R231, R61, 0x1, P0 ;  /* 0x0000003de7e17211 */ /* 0x000fc400000f0eff */
[-C--:B------:R-:W-:Y:S02]  /*dd30*/  LEA.HI.X.SX32 R227, R233, R61.reuse, 0x1, P1 ;  /* 0x0000003de9e37211 */ /* 0x080fe400008f0eff */
[----:B------:R-:W-:Y:S02]  /*dd40*/  LEA.HI.X.SX32 R229, R5, R61, 0x1, P2 ;  /* 0x0000003d05e57211 */ /* 0x000fe400010f0eff */
[-C--:B------:R-:W-:Y:S02]  /*dd50*/  LEA R82, P0, R7, R60.reuse, 0x1 ;  /* 0x0000003c07527211 */ /* 0x080fe400078008ff */
[-C--:B------:R-:W-:Y:S02]  /*dd60*/  LEA R230, P1, R235, R60.reuse, 0x1 ;  /* 0x0000003cebe67211 */ /* 0x080fe400078208ff */
[-C--:B------:R-:W-:Y:S02]  /*dd70*/  LEA R232, P2, R237, R60.reuse, 0x1 ;  /* 0x0000003cede87211 */ /* 0x080fe400078408ff */
[----:B------:R-:W-:-:S02]  /*dd80*/  LEA R60, P3, R4, R60, 0x1 ;  /* 0x0000003c043c7211 */ /* 0x000fc400078608ff */
[-C--:B------:R-:W-:Y:S02]  /*dd90*/  LEA.HI.X.SX32 R83, R7, R61.reuse, 0x1, P0 ;  /* 0x0000003d07537211 */ /* 0x080fe400000f0eff */
[-C--:B------:R-:W-:Y:S02]  /*dda0*/  LEA.HI.X.SX32 R231, R235, R61.reuse, 0x1, P1 ;  /* 0x0000003debe77211 */ /* 0x080fe400008f0eff */
[-C--:B------:R-:W-:Y:S02]  /*ddb0*/  LEA.HI.X.SX32 R233, R237, R61.reuse, 0x1, P2 ;  /* 0x0000003dede97211 */ /* 0x080fe400010f0eff */
[----:B------:R-:W-:Y:S02]  /*ddc0*/  LEA.HI.X.SX32 R61, R4, R61, 0x1, P3 ;  /* 0x0000003d043d7211 */ /* 0x000fe400018f0eff */
[----:B------:R-:W1:Y:S01]  /*ddd0*/  LDS.128 R4, [R78] ;  /* 0x000000004e047984 */ /* 0x000e620000000c00 */
[----:B0-----:R-:W-:Y:S02]  /*dde0*/  PRMT R13, R43, 0x7632, R13 ;  /* 0x000076322b0d7816 */ /* 0x001fe4000000000d */
[----:B--2---:R-:W-:-:S02]  /*ddf0*/  PRMT R15, R48, 0x7632, R15 ;  /* 0x00007632300f7816 */ /* 0x004fc4000000000f */
[----:B------:R-:W-:Y:S01]  /*de00*/  PRMT R12, R50, 0x7632, R12 ;  /* 0x00007632320c7816 */ /* 0x000fe2000000000c */
[----:B------:R0:W-:Y:S01]  /*de10*/  STG.E.U16 desc[UR8][R20.64], R13 ;  /* 0x0000000d14007986 */ /* 0x0001e2000c101508 */
[----:B------:R-:W-:Y:S02]  /*de20*/  PRMT R14, R51, 0x7632, R14 ;  /* 0x00007632330e7816 */ /* 0x000fe4000000000e */
[----:B---3--:R-:W-:Y:S01]  /*de30*/  PRMT R42, R57, 0x7632, R42 ;  /* 0x00007632392a7816 */ /* 0x008fe2000000002a */
[----:B------:R-:W-:Y:S04]  /*de40*/  STG.E.U16 desc[UR8][R30.64], R48 ;  /* 0x000000301e007986 */ /* 0x000fe8000c101508 */
[----:B------:R2:W-:Y:S01]  /*de50*/  STG.E.U16 desc[UR8][R40.64], R15 ;  /* 0x0000000f28007986 */ /* 0x0005e2000c101508 */
[----:B0-----:R-:W-:-:S03]  /*de60*/  PRMT R21, R49, 0x7632, R21 ;  /* 0x0000763231157816 */ /* 0x001fc60000000015 */
[----:B------:R0:W-:Y:S01]  /*de70*/  STG.E.U16 desc[UR8][R62.64], R49 ;  /* 0x000000313e007986 */ /* 0x0001e2000c101508 */
[----:B------:R-:W-:-:S03]  /*de80*/  PRMT R13, R56, 0x7632, R13 ;  /* 0x00007632380d7816 */ /* 0x000fc6000000000d */
[----:B------:R3:W-:Y:S01]  /*de90*/  STG.E.U16 desc[UR8][R64.64], R21 ;  /* 0x0000001540007986 */ /* 0x0007e2000c101508 */
[----:B--2---:R-:W-:-:S03]  /*dea0*/  PRMT R15, R58, 0x7632, R15 ;  /* 0x000076323a0f7816 */ /* 0x004fc6000000000f */
[----:B------:R2:W-:Y:S04]  /*deb0*/  STG.E.U16 desc[UR8][R66.64], R50 ;  /* 0x0000003242007986 */ /* 0x0005e8000c101508 */
[----:B------:R4:W-:Y:S01]  /*dec0*/  STG.E.U16 desc[UR8][R68.64], R12 ;  /* 0x0000000c44007986 */ /* 0x0009e2000c101508 */
[----:B0-----:R-:W-:-:S03]  /*ded0*/  PRMT R62, R11, 0x7632, R62 ;  /* 0x000076320b3e7816 */ /* 0x001fc6000000003e */
[----:B------:R0:W-:Y:S01]  /*dee0*/  STG.E.U16 desc[UR8][R70.64], R51 ;  /* 0x0000003346007986 */ /* 0x0001e2000c101508 */
[----:B---3--:R-:W-:-:S03]  /*def0*/  PRMT R64, R16, 0x7632, R64 ;  /* 0x0000763210407816 */ /* 0x008fc60000000040 */
[----:B------:R3:W-:Y:S01]  /*df00*/  STG.E.U16 desc[UR8][R72.64], R14 ;  /* 0x0000000e48007986 */ /* 0x0007e2000c101508 */
[----:B-1----:R-:W-:Y:S02]  /*df10*/  PRMT R48, R4, 0x7632, R48 ;  /* 0x0000763204307816 */ /* 0x002fe40000000030 */
[----:B--2---:R-:W-:Y:S01]  /*df20*/  PRMT R50, R5, 0x7632, R50 ;  /* 0x0000763205327816 */ /* 0x004fe20000000032 */
[----:B------:R1:W-:Y:S01]  /*df30*/  STG.E.U16 desc[UR8][R74.64], R56 ;  /* 0x000000384a007986 */ /* 0x0003e2000c101508 */
[----:B----4-:R-:W-:Y:S02]  /*df40*/  PRMT R12, R59, 0x7632, R12 ;  /* 0x000076323b0c7816 */ /* 0x010fe4000000000c */
[----:B------:R-:W-:Y:S01]  /*df50*/  PRMT R66, R17, 0x7632, R66 ;  /* 0x0000763211427816 */ /* 0x000fe20000000042 */
[----:B------:R2:W-:Y:S01]  /*df60*/  STG.E.U16 desc[UR8][R76.64], R13 ;  /* 0x0000000d4c007986 */ /* 0x0005e2000c101508 */
[----:B------:R-:W-:Y:S02]  /*df70*/  PRMT R68, R18, 0x7632, R68 ;  /* 0x0000763212447816 */ /* 0x000fe40000000044 */
[----:B0-----:R-:W-:Y:S01]  /*df80*/  PRMT R70, R19, 0x7632, R70 ;  /* 0x0000763213467816 */ /* 0x001fe20000000046 */
[----:B------:R0:W-:Y:S01]  /*df90*/  STG.E.U16 desc[UR8][R80.64], R57 ;  /* 0x0000003950007986 */ /* 0x0001e2000c101508 */
[----:B---3--:R-:W-:-:S02]  /*dfa0*/  PRMT R14, R7, 0x7632, R14 ;  /* 0x00007632070e7816 */ /* 0x008fc4000000000e */
[----:B------:R-:W-:Y:S01]  /*dfb0*/  PRMT R72, R24, 0x7632, R72 ;  /* 0x0000763218487816 */ /* 0x000fe20000000048 */
[----:B------:R3:W-:Y:S01]  /*dfc0*/  STG.E.U16 desc[UR8][R84.64], R42 ;  /* 0x0000002a54007986 */ /* 0x0007e2000c101508 */
[----:B-1----:R-:W-:Y:S02]  /*dfd0*/  PRMT R56, R8, 0x7632, R56 ;  /* 0x0000763208387816 */ /* 0x002fe40000000038 */
[----:B------:R-:W-:Y:S01]  /*dfe0*/  PRMT R74, R25, 0x7632, R74 ;  /* 0x00007632194a7816 */ /* 0x000fe2000000004a */
[----:B------:R1:W-:Y:S01]  /*dff0*/  STG.E.U16 desc[UR8][R86.64], R58 ;  /* 0x0000003a56007986 */ /* 0x0003e2000c101508 */
[----:B--2---:R-:W-:Y:S02]  /*e000*/  PRMT R13, R6, 0x7632, R13 ;  /* 0x00007632060d7816 */ /* 0x004fe4000000000d */
[----:B------:R-:W-:Y:S01]  /*e010*/  PRMT R76, R26, 0x7632, R76 ;  /* 0x000076321a4c7816 */ /* 0x000fe2000000004c */
[----:B------:R2:W-:Y:S01]  /*e020*/  STG.E.U16 desc[UR8][R88.64], R15 ;  /* 0x0000000f58007986 */ /* 0x0005e2000c101508 */
[----:B0-----:R-:W-:-:S03]  /*e030*/  PRMT R80, R32, 0x7632, R80 ;  /* 0x0000763220507816 */ /* 0x001fc60000000050 */
[----:B------:R0:W-:Y:S01]  /*e040*/  STG.E.U16 desc[UR8][R90.64], R59 ;  /* 0x0000003b5a007986 */ /* 0x0001e2000c101508 */
[----:B---3--:R-:W-:-:S03]  /*e050*/  PRMT R84, R34, 0x7632, R84 ;  /* 0x0000763222547816 */ /* 0x008fc60000000054 */
[----:B------:R3:W-:Y:S01]  /*e060*/  STG.E.U16 desc[UR8][R92.64], R12 ;  /* 0x0000000c5c007986 */ /* 0x0007e2000c101508 */
[----:B-1----:R-:W-:Y:S02]  /*e070*/  PRMT R58, R9, 0x7632, R58 ;  /* 0x00007632093a7816 */ /* 0x002fe4000000003a */
[----:B------:R-:W-:Y:S01]  /*e080*/  PRMT R86, R35, 0x7632, R86 ;  /* 0x0000763223567816 */ /* 0x000fe20000000056 */
[----:B------:R1:W-:Y:S01]  /*e090*/  STG.E.U16 desc[UR8][R94.64], R4 ;  /* 0x000000045e007986 */ /* 0x0003e2000c101508 */
[----:B--2---:R-:W-:-:S03]  /*e0a0*/  PRMT R88, R36, 0x7632, R88 ;  /* 0x0000763224587816 */ /* 0x004fc60000000058 */
        /* <DEDUP_REMOVED lines=10> */
[----:B0-----:R-:W-:Y:S02]  /*e150*/  PRMT R5, R33, 0x7632, R5 ;  /* 0x0000763221057816 */ /* 0x001fe40000000005 */
[----:B------:R-:W-:Y:S01]  /*e160*/  PRMT R98, R45, 0x7632, R98 ;  /* 0x000076322d627816 */ /* 0x000fe20000000062 */
[----:B------:R0:W-:Y:S01]  /*e170*/  STG.E.U16 desc[UR8][R106.64], R7 ;  /* 0x000000076a007986 */ /* 0x0001e2000c101508 */
[----:B---3--:R-:W-:-:S03]  /*e180*/  PRMT R100, R46, 0x7632, R100 ;  /* 0x000076322e647816 */ /* 0x008fc60000000064 */
[----:B------:R3:W-:Y:S01]  /*e190*/  STG.E.U16 desc[UR8][R108.64], R14 ;  /* 0x0000000e6c007986 */ /* 0x0007e2000c101508 */
[----:B-1----:R-:W-:-:S03]  /*e1a0*/  PRMT R102, R47, 0x7632, R102 ;  /* 0x000076322f667816 */ /* 0x002fc60000000066 */
[----:B------:R1:W-:Y:S01]  /*e1b0*/  STG.E.U16 desc[UR8][R110.64], R8 ;  /* 0x000000086e007986 */ /* 0x0003e2000c101508 */
[----:B--2---:R-:W-:-:S03]  /*e1c0*/  PRMT R104, R52, 0x7632, R104 ;  /* 0x0000763234687816 */ /* 0x004fc60000000068 */
[----:B------:R-:W-:Y:S01]  /*e1d0*/  STG.E.U16 desc[UR8][R112.64], R56 ;  /* 0x0000003870007986 */ /* 0x000fe2000c101508 */
[----:B0-----:R-:W-:Y:S01]  /*e1e0*/  PRMT R106, R53, 0x7632, R106 ;  /* 0x00007632356a7816 */ /* 0x001fe2000000006a */
[----:B------:R-:W0:Y:S02]  /*e1f0*/  LDC.64 R6, c[0x0][0x3a0] ;  /* 0x0000e800ff067b82 */ /* 0x000e240000000a00 */
[----:B------:R2:W-:Y:S01]  /*e200*/  STG.E.U16 desc[UR8][R114.64], R9 ;  /* 0x0000000972007986 */ /* 0x0005e2000c101508 */
[----:B---3--:R-:W-:-:S03]  /*e210*/  PRMT R108, R54, 0x7632, R108 ;  /* 0x00007632366c7816 */ /* 0x008fc6000000006c */
[----:B------:R-:W-:Y:S01]  /*e220*/  STG.E.U16 desc[UR8][R116.64], R58 ;  /* 0x0000003a74007986 */ /* 0x000fe2000c101508 */
[----:B-1----:R-:W-:-:S03]  /*e230*/  PRMT R110, R55, 0x7632, R110 ;  /* 0x00007632376e7816 */ /* 0x002fc6000000006e */
[----:B------:R-:W-:Y:S04]  /*e240*/  STG.E.U16 desc[UR8][R118.64], R10 ;  /* 0x0000000a76007986 */ /* 0x000fe8000c101508 */
[----:B------:R1:W-:Y:S01]  /*e250*/  STG.E.U16 desc[UR8][R120.64], R4 ;  /* 0x0000000478007986 */ /* 0x0003e2000c101508 */
[----:B--2---:R-:W-:Y:S01]  /*e260*/  IADD3 R9, PT, PT, R3, UR4, RZ ;  /* 0x0000000403097c10 */ /* 0x004fe2000fffe0ff */
[----:B------:R-:W-:Y:S02]  /*e270*/  IMAD.SHL.U32 R3, R236, 0x4, RZ ;  /* 0x00000004ec037824 */ /* 0x000fe400078e00ff */
[----:B------:R-:W-:Y:S04]  /*e280*/  STG.E.U16 desc[UR8][R122.64], R11 ;  /* 0x0000000b7a007986 */ /* 0x000fe8000c101508 */
[----:B------:R-:W-:Y:S04]  /*e290*/  STG.E.U16 desc[UR8][R124.64], R62 ;  /* 0x0000003e7c007986 */ /* 0x000fe8000c101508 */
[----:B------:R-:W-:Y:S01]  /*e2a0*/  STG.E.U16 desc[UR8][R126.64], R16 ;  /* 0x000000107e007986 */ /* 0x000fe2000c101508 */
[----:B-1----:R-:W-:-:S03]  /*e2b0*/  PRMT R4, R27, 0x7632, R4 ;  /* 0x000076321b047816 */ /* 0x002fc60000000004 */
[----:B------:R-:W-:Y:S04]  /*e2c0*/  STG.E.U16 desc[UR8][R128.64], R64 ;  /* 0x0000004080007986 */ /* 0x000fe8000c101508 */
        /* <DEDUP_REMOVED lines=12> */
[----:B------:R-:W1:Y:S04]  /*e390*/  LDS.128 R76, [R78+0x1000] ;  /* 0x001000004e4c7984 */ /* 0x000e680000000c00 */
[----:B------:R-:W-:Y:S04]  /*e3a0*/  STG.E.U16 desc[UR8][R154.64], R27 ;  /* 0x0000001b9a007986 */ /* 0x000fe8000c101508 */
[----:B------:R-:W-:Y:S04]  /*e3b0*/  STG.E.U16 desc[UR8][R156.64], R4 ;  /* 0x000000049c007986 */ /* 0x000fe8000c101508 */
[----:B------:R-:W-:Y:S04]  /*e3c0*/  STG.E.U16 desc[UR8][R158.64], R32 ;  /* 0x000000209e007986 */ /* 0x000fe8000c101508 */
[----:B------:R-:W-:Y:S04]  /*e3d0*/  STG.E.U16 desc[UR8][R160.64], R80 ;  /* 0x00000050a0007986 */ /* 0x000fe8000c101508 */
[----:B------:R-:W-:Y:S04]  /*e3e0*/  STG.E.U16 desc[UR8][R162.64], R33 ;  /* 0x00000021a2007986 */ /* 0x000fe8000c101508 */
[----:B------:R2:W-:Y:S04]  /*e3f0*/  STG.E.U16 desc[UR8][R164.64], R5 ;  /* 0x00000005a4007986 */ /* 0x0005e8000c101508 */
[----:B------:R-:W-:Y:S04]  /*e400*/  STG.E.U16 desc[UR8][R166.64], R34 ;  /* 0x00000022a6007986 */ /* 0x000fe8000c101508 */
[----:B------:R-:W-:Y:S04]  /*e410*/  STG.E.U16 desc[UR8][R168.64], R84 ;  /* 0x00000054a8007986 */ /* 0x000fe8000c101508 */
[----:B------:R-:W-:Y:S01]  /*e420*/  STG.E.U16 desc[UR8][R170.64], R35 ;  /* 0x00000023aa007986 */ /* 0x000fe2000c101508 */
[----:B--2---:R-:W-:-:S02]  /*e430*/  LOP3.LUT R5, R2, 0x1f0, RZ, 0xc0, !PT ;  /* 0x000001f002057812 */ /* 0x004fc400078ec0ff */
[----:B------:R-:W-:Y:S01]  /*e440*/  LOP3.LUT R2, R238, 0xff, RZ, 0xc0, !PT ;  /* 0x000000ffee027812 */ /* 0x000fe200078ec0ff */
[----:B------:R-:W-:Y:S01]  /*e450*/  STG.E.U16 desc[UR8][R172.64], R86 ;  /* 0x00000056ac007986 */ /* 0x000fe2000c101508 */
[----:B-1----:R-:W-:Y:S02]  /*e460*/  PRMT R112, R76, 0x7632, R112 ;  /* 0x000076324c707816 */ /* 0x002fe40000000070 */
[----:B------:R-:W-:Y:S01]  /*e470*/  PRMT R114, R77, 0x7632, R114 ;  /* 0x000076324d727816 */ /* 0x000fe20000000072 */
[----:B------:R-:W-:Y:S01]  /*e480*/  STG.E.U16 desc[UR8][R174.64], R36 ;  /* 0x00000024ae007986 */ /* 0x000fe2000c101508 */
[----:B------:R-:W-:Y:S02]  /*e490*/  PRMT R115, R78, 0x7632, R115 ;  /* 0x000076324e737816 */ /* 0x000fe40000000073 */
[----:B------:R-:W-:Y:S01]  /*e4a0*/  PRMT R30, R79, 0x7632, R30 ;  /* 0x000076324f1e7816 */ /* 0x000fe2000000001e */
[----:B------:R-:W-:Y:S01]  /*e4b0*/  STG.E.U16 desc[UR8][R176.64], R88 ;  /* 0x00000058b0007986 */ /* 0x000fe2000c101508 */
[----:B------:R-:W-:-:S03]  /*e4c0*/  ISETP.GE.U32.AND P0, PT, R2, 0x80, PT ;  /* 0x000000800200780c */ /* 0x000fc60003f06070 */
        /* <DEDUP_REMOVED lines=29> */
[----:B------:R-:W-:Y:S01]  /*e6a0*/  STG.E.U16 desc[UR8][R60.64], R30 ;  /* 0x0000001e3c007986 */ /* 0x000fe2000c101508 */
[----:B------:R-:W-:Y:S06]  /*e6b0*/  BAR.SYNC.DEFER_BLOCKING 0x0 ;  /* 0x0000000000007b1d */ /* 0x000fec0000010000 */
[----:B------:R1:W-:Y:S02]  /*e6c0*/  STSM.16.M88 [R9], R0 ;  /* 0x0000000009007844 */ /* 0x0003e40000000000 */
[----:B------:R-:W-:Y:S01]  /*e6d0*/  BAR.SYNC.DEFER_BLOCKING 0x0 ;  /* 0x0000000000007b1d */ /* 0x000fe20000010000 */
[----:B-1----:R-:W-:-:S05]  /*e6e0*/  IMAD.HI R0, R236, 0x4, RZ ;  /* 0x00000004ec007827 */ /* 0x002fca00078e02ff */
[----:B------:R-:W1:Y:S01]  /*e6f0*/  LDSM.16.M88 R5, [R5+UR4] ;  /* 0x000000040505783b */ /* 0x000e620008000000 */
[----:B------:R-:W-:Y:S02]  /*e700*/  USHF.L.U32 UR4, UR6, 0x2, URZ ;  /* 0x0000000206047899 */ /* 0x000fe400080006ff */
[----:B------:R-:W-:-:S04]  /*e710*/  UIMAD.WIDE UR6, UR6, 0x4, URZ ;  /* 0x00000004060678a5 */ /* 0x000fc8000f8e02ff */
[----:B0-----:R-:W-:-:S04]  /*e720*/  IADD3 R2, P1, P2, R3, UR4, R6 ;  /* 0x0000000403027c10 */ /* 0x001fc8000fa3e006 */
[----:B------:R-:W-:-:S05]  /*e730*/  IADD3.X R3, PT, PT, R0, UR7, R7, P1, P2 ;  /* 0x0000000700037c10 */ /* 0x000fca0008fe4407 */
[----:B-1----:R0:W-:Y:S01]  /*e740*/  @!P0 STG.E desc[UR8][R2.64], R5 ;  /* 0x0000000502008986 */ /* 0x0021e2000c101908 */
[----:B------:R-:W-:Y:S06]  /*e750*/  BAR.SYNC.DEFER_BLOCKING 0x0 ;  /* 0x0000000000007b1d */ /* 0x000fec0000010000 */
[----:B------:R-:W-:Y:S05]  /*e760*/  BRA.U UP0, `(.L_x_22) ;  /* 0x0000000100a07547 */ /* 0x000fea000b800000 */
[----:B------:R-:W1:Y:S01]  /*e770*/  S2UR UR6, SR_CgaCtaId ;  /* 0x00000000000679c3 */ /* 0x000e620000008800 */
[----:B------:R-:W-:Y:S01]  /*e780*/  NOP ;  /* 0x0000000000007918 */ /* 0x000fe20000000000 */
[----:B------:R-:W-:Y:S01]  /*e790*/  UMOV UR4, 0x50 ;  /* 0x0000005000047882 */ /* 0x000fe20000000000 */
[----:B------:R-:W-:Y:S02]  /*e7a0*/  IMAD.U32 R0, RZ, RZ, UR5 ;  /* 0x00000005ff007e24 */ /* 0x000fe4000f8e00ff */
[----:B0-----:R-:W-:Y:S02]  /*e7b0*/  IMAD.MOV.U32 R3, RZ, RZ, 0xffff ;  /* 0x0000ffffff037424 */ /* 0x001fe400078e00ff */
[----:B------:R-:W-:Y:S01]  /*e7c0*/  IMAD.MOV.U32 R7, RZ, RZ, 0x1 ;  /* 0x00000001ff077424 */ /* 0x000fe200078e00ff */
[----:B------:R-:W-:-:S04]  /*e7d0*/  LOP3.LUT R0, R0, 0xffff, RZ, 0xc0, !PT ;  /* 0x0000ffff00007812 */ /* 0x000fc800078ec0ff */
[----:B------:R-:W-:-:S05]  /*e7e0*/  SHF.R.U32.HI R0, RZ, 0x5, R0 ;  /* 0x00000005ff007819 */ /* 0x000fca0000011600 */
[----:B------:R-:W-:Y:S01]  /*e7f0*/  VIADD R2, R0, 0x10 ;  /* 0x0000001000027836 */ /* 0x000fe20000000000 */
[----:B------:R-:W-:Y:S01]  /*e800*/  SHF.L.U32 R0, R3, R0, RZ ;  /* 0x0000000003007219 */ /* 0x000fe200000006ff */
[----:B-1----:R-:W-:-:S03]  /*e810*/  ULEA UR7, UR6, UR4, 0x18 ;  /* 0x0000000406077291 */ /* 0x002fc6000f8ec0ff */
[----:B------:R-:W-:-:S04]  /*e820*/  SHF.L.U32 R3, R7, R2, RZ ;  /* 0x0000000207037219 */ /* 0x000fc800000006ff */
[----:B------:R-:W-:Y:S02]  /*e830*/  LOP3.LUT R0, R3, R0, RZ, 0xfc, !PT ;  /* 0x0000000003007212 */ /* 0x000fe400078efcff */
[----:B------:R-:W0:Y:S02]  /*e840*/  LDS R5, [UR7] ;  /* 0x00000007ff057984 */ /* 0x000e240008000800 */
[C---:B------:R-:W-:Y:S02]  /*e850*/  LOP3.LUT R2, R0.reuse, 0xffff, RZ, 0xc0, !PT ;  /* 0x0000ffff00027812 */ /* 0x040fe400078ec0ff */
[----:B0-----:R-:W-:-:S04]  /*e860*/  LOP3.LUT R3, R0, 0xffff, R5, 0x80, !PT ;  /* 0x0000ffff00037812 */ /* 0x001fc800078e8005 */
[----:B------:R-:W-:-:S13]  /*e870*/  ISETP.NE.AND P0, PT, R3, R2, PT ;  /* 0x000000020300720c */ /* 0x000fda0003f05270 */
[----:B------:R-:W-:Y:S05]  /*e880*/  @P0 BRA `(.L_x_23) ;  /* 0x0000000000500947 */ /* 0x000fea0003800000 */
[----:B------:R-:W-:Y:S02]  /*e890*/  SHF.R.U32.HI R5, RZ, 0x10, R5 ;  /* 0x00000010ff057819 */ /* 0x000fe40000011605 */
[----:B------:R-:W-:-:S04]  /*e8a0*/  SHF.R.U32.HI R2, RZ, 0x10, R0 ;  /* 0x00000010ff027819 */ /* 0x000fc80000011600 */
[----:B------:R-:W-:-:S04]  /*e8b0*/  LOP3.LUT R5, R5, R2, RZ, 0xc0, !PT ;  /* 0x0000000205057212 */ /* 0x000fc800078ec0ff */
[----:B------:R-:W-:-:S13]  /*e8c0*/  ISETP.NE.AND P0, PT, R5, R2, PT ;  /* 0x000000020500720c */ /* 0x000fda0003f05270 */
[----:B------:R-:W-:Y:S05]  /*e8d0*/  @P0 BRA `(.L_x_24) ;  /* 0x0000000000300947 */ /* 0x000fea0003800000 */
[----:B------:R-:W-:Y:S01]  /*e8e0*/  R2UR UR4, R0 ;  /* 0x00000000000472ca */ /* 0x000fe200000e0000 */
[----:B------:R-:W-:Y:S01]  /*e8f0*/  VOTEU.ANY UR6, UPT, PT ;  /* 0x0000000000067886 */ /* 0x000fe200038e0100 */
[----:B------:R-:W0:Y:S01]  /*e900*/  S2R R0, SR_LANEID ;  /* 0x0000000000007919 */ /* 0x000e220000000000 */
[----:B------:R-:W-:-:S10]  /*e910*/  UFLO.U32 UR6, UR6 ;  /* 0x00000006000672bd */ /* 0x000fd400080e0000 */
[----:B------:R-:W-:-:S06]  /*e920*/  ULOP3.LUT UR4, URZ, UR4, URZ, 0x33, !UPT ;  /* 0x00000004ff047292 */ /* 0x000fcc000f8e33ff */
[----:B------:R-:W-:-:S04]  /*e930*/  MOV R2, UR4 ;  /* 0x0000000400027c02 */ /* 0x000fc80008000f00 */
[----:B------:R-:W1:Y:S02]  /*e940*/  REDUX UR8, R2 ;  /* 0x00000000020873c4 */ /* 0x000e640000000000 */
[----:B------:R2:W-:Y:S01]  /*e950*/  UTCATOMSWS.AND URZ, UR4 ;  /* 0x0000000400ff79e3 */ /* 0x0005e20008000000 */
[----:B0-----:R-:W-:Y:S01]  /*e960*/  ISETP.EQ.U32.AND P0, PT, R0, UR6, PT ;  /* 0x0000000600007c0c */ /* 0x001fe2000bf02070 */
[----:B-1----:R-:W-:-:S12]  /*e970*/  IMAD.U32 R0, RZ, RZ, UR8 ;  /* 0x00000008ff007e24 */ /* 0x002fd8000f8e00ff */
[----:B------:R2:W-:Y:S01]  /*e980*/  @P0 ATOMS.AND RZ, [UR7], R0 ;  /* 0x00000000ffff098c */ /* 0x0005e2000a800007 */
[----:B------:R-:W-:Y:S05]  /*e990*/  BRA `(.L_x_22) ;  /* 0x0000000000147947 */ /* 0x000fea0003800000 */
.L_x_24:
[----:B------:R-:W-:-:S07]  /*e9a0*/  MOV R2, 0xe9c0 ;  /* 0x0000e9c000027802 */ /* 0x000fce0000000f00 */
[----:B------:R-:W-:Y:S05]  /*e9b0*/  CALL.REL.NOINC `($__internal_0_$__cuda_sm10x_tcgen05_guardrail_trap_col_being_dealloced_not_returned_by_alloc) ;  /* 0x0000000000447944 */ /* 0x000fea0003c00000 */
[----:B------:R-:W-:Y:S05]  /*e9c0*/  BRA `(.L_x_22) ;  /* 0x0000000000087947 */ /* 0x000fea0003800000 */
.L_x_23:
[----:B------:R-:W-:-:S07]  /*e9d0*/  MOV R2, 0xe9f0 ;  /* 0x0000e9f000027802 */ /* 0x000fce0000000f00 */
[----:B------:R-:W-:Y:S05]  /*e9e0*/  CALL.REL.NOINC `($__internal_2_$__cuda_sm10x_tcgen05_guardrail_trap_unallocated_columns_being_dealloced) ;  /* 0x0000000000507944 */ /* 0x000fea0003c00000 */
.L_x_22:
[----:B------:R-:W-:Y:S01]  /*e9f0*/  NOP ;  /* 0x0000000000007918 */ /* 0x000fe20000000000 */
[----:B--2---:R-:W-:Y:S05]  /*ea00*/  EXIT ;  /* 0x000000000000794d */ /* 0x004fea0003800000 */
.L_x_8:
[----:B------:R-:W0:Y:S02]  /*ea10*/  SYNCS.PHASECHK.TRANS64.TRYWAIT P3, [UR4+0x14000], RZ ;  /* 0x014000ffff0075a7 */ /* 0x000e240008061104 */
[----:B0-----:R-:W-:Y:S05]  /*ea20*/  @!P3 BRA `(.L_x_8) ;  /* 0xfffffffc00f8b947 */ /* 0x001fea000383ffff */
[----:B------:R-:W-:Y:S05]  /*ea30*/  BRA `(.L_x_7) ;  /* 0xffffff6000ec7947 */ /* 0x000fea000383ffff */
.L_x_17:
[----:B------:R-:W1:Y:S02]  /*ea40*/  SYNCS.PHASECHK.TRANS64.TRYWAIT P0, [UR4+0x1c010], RZ ;  /* 0x01c010ffff0075a7 */ /* 0x000e640008001104 */
[----:B-1----:R-:W-:Y:S05]  /*ea50*/  @!P0 BRA `(.L_x_17) ;  /* 0xfffffffc00f88947 */ /* 0x002fea000383ffff */
[----:B------:R-:W-:Y:S05]  /*ea60*/  BRA `(.L_x_25) ;  /* 0xffffff9400747947 */ /* 0x000fea000383ffff */
.L_x_18:
[----:B------:R-:W0:Y:S02]  /*ea70*/  SYNCS.PHASECHK.TRANS64.TRYWAIT P0, [R20+URZ], R21 ;  /* 0x00000015140075a7 */ /* 0x000e2400080011ff */
[----:B0-----:R-:W-:Y:S05]  /*ea80*/  @!P0 BRA `(.L_x_18) ;  /* 0xfffffffc00f88947 */ /* 0x001fea000383ffff */
[----:B------:R-:W-:Y:S05]  /*ea90*/  BRA `(.L_x_26) ;  /* 0xffffffa000547947 */ /* 0x000fea000383ffff */
.L_x_21:
[----:B------:R-:W0:Y:S02]  /*eaa0*/  SYNCS.PHASECHK.TRANS64.TRYWAIT P0, [R20+URZ], R3 ;  /* 0x00000003140075a7 */ /* 0x000e2400080011ff */
[----:B0-----:R-:W-:Y:S05]  /*eab0*/  @!P0 BRA `(.L_x_21) ;  /* 0xfffffffc00f88947 */ /* 0x001fea000383ffff */
[----:B------:R-:W-:Y:S05]  /*eac0*/  BRA `(.L_x_27) ;  /* 0xffffffb000e07947 */ /* 0x000fea000383ffff */
        .weak           $__internal_0_$__cuda_sm10x_tcgen05_guardrail_trap_col_being_dealloced_not_returned_by_alloc
        .type           $__internal_0_$__cuda_sm10x_tcgen05_guardrail_trap_col_being_dealloced_not_returned_by_alloc,@function
        .size           $__internal_0_$__cuda_sm10x_tcgen05_guardrail_trap_col_being_dealloced_not_returned_by_alloc,($__internal_1_$__cuda_sm10x_tcgen05_guardrail_trap_phase_invalid_during_alloc - $__internal_0_$__cuda_sm10x_tcgen05_guardrail_trap_col_being_dealloced_not_returned_by_alloc)
$__internal_0_$__cuda_sm10x_tcgen05_guardrail_trap_col_being_dealloced_not_returned_by_alloc:
[----:B------:R-:W-:Y:S05]  /*ead0*/  BPT.TRAP 0x1 ;  /* 0x000000040000795c */ /* 0x000fea0000300000 */
[----:B------:R-:W-:-:S04]  /*eae0*/  IMAD.MOV.U32 R3, RZ, RZ, 0x0 ;  /* 0x00000000ff037424 */ /* 0x000fc800078e00ff */
[----:B------:R-:W-:Y:S05]  /*eaf0*/  RET.REL.NODEC R2 `(attn_fwd) ;  /* 0xffffff1402407950 */ /* 0x000fea0003c3ffff */
        .weak           $__internal_1_$__cuda_sm10x_tcgen05_guardrail_trap_phase_invalid_during_alloc
        .type           $__internal_1_$__cuda_sm10x_tcgen05_guardrail_trap_phase_invalid_during_alloc,@function
        .size           $__internal_1_$__cuda_sm10x_tcgen05_guardrail_trap_phase_invalid_during_alloc,($__internal_2_$__cuda_sm10x_tcgen05_guardrail_trap_unallocated_columns_being_dealloced - $__internal_1_$__cuda_sm10x_tcgen05_guardrail_trap_phase_invalid_during_alloc)
$__internal_1_$__cuda_sm10x_tcgen05_guardrail_trap_phase_invalid_during_alloc:
[----:B------:R-:W-:Y:S05]  /*eb00*/  BPT.TRAP 0x1 ;  /* 0x000000040000795c */ /* 0x000fea0000300000 */
[----:B------:R-:W-:-:S04]  /*eb10*/  IMAD.MOV.U32 R3, RZ, RZ, 0x0 ;  /* 0x00000000ff037424 */ /* 0x000fc800078e00ff */
[----:B------:R-:W-:Y:S05]  /*eb20*/  RET.REL.NODEC R2 `(attn_fwd) ;  /* 0xffffff1402347950 */ /* 0x000fea0003c3ffff */
        .weak           $__internal_2_$__cuda_sm10x_tcgen05_guardrail_trap_unallocated_columns_being_dealloced
        .type           $__internal_2_$__cuda_sm10x_tcgen05_guardrail_trap_unallocated_columns_being_dealloced,@function
        .size           $__internal_2_$__cuda_sm10x_tcgen05_guardrail_trap_unallocated_columns_being_dealloced,(.L_x_31 - $__internal_2_$__cuda_sm10x_tcgen05_guardrail_trap_unallocated_columns_being_dealloced)
$__internal_2_$__cuda_sm10x_tcgen05_guardrail_trap_unallocated_columns_being_dealloced:
[----:B------:R-:W-:Y:S05]  /*eb30*/  BPT.TRAP 0x1 ;  /* 0x000000040000795c */ /* 0x000fea0000300000 */
[----:B------:R-:W-:-:S04]  /*eb40*/  IMAD.MOV.U32 R3, RZ, RZ, 0x0 ;  /* 0x00000000ff037424 */ /* 0x000fc800078e00ff */
[----:B------:R-:W-:Y:S05]  /*eb50*/  RET.REL.NODEC R2 `(attn_fwd) ;  /* 0xffffff1402287950 */ /* 0x000fea0003c3ffff */
.L_x_28:
[----:B------:R-:W-:-:S00]  /*eb60*/  BRA `(.L_x_28) ;  /* 0xfffffffc00fc7947 */ /* 0x000fc0000383ffff */
[----:B------:R-:W-:-:S00]  /*eb70*/  NOP ;  /* 0x0000000000007918 */ /* 0x000fc00000000000 */
        /* <DEDUP_REMOVED lines=8> */
.L_x_31:


//--------------------- .nv.global.init           --------------------------
	.section	.nv.global.init,"aw",@progbits
.nv.global.init:
	.type		_$_str,@object
	.size		_$_str,(.L_3 - _$_str)
_$_str:
        /*0000*/ 	.byte	0x5f, 0x5f, 0x43, 0x55, 0x44, 0x41, 0x5f, 0x46, 0x54, 0x5a, 0x00
.L_3:


//--------------------- .nv.shared.attn_fwd       --------------------------
	.section	.nv.shared.attn_fwd,"aw",@nobits
	.sectionflags	@""
	.align	16
	.zero		1024


//--------------------- .nv.shared.reserved.0     --------------------------
	.section	.nv.shared.reserved.0,"aw",@nobits
	.align	8
	.weak		__nv_reservedSMEM_offset_0_alias
	.size		__nv_reservedSMEM_offset_0_alias, 0, 64
	.other		__nv_reservedSMEM_offset_0_alias,@"STO_CUDA_RESERVED_SHARED STV_DEFAULT"
__nv_reservedSMEM_offset_0_alias:
	.zero		0
.nv.shared.reserved.0:
	.zero		64
	.weak		__nv_reservedSMEM_allocation_phase
	.type		__nv_reservedSMEM_allocation_phase,@object
	.size		__nv_reservedSMEM_allocation_phase,(.L_0 - __nv_reservedSMEM_allocation_phase)
__nv_reservedSMEM_allocation_phase:
	.zero		1
.L_0:
	.zero		7
	.weak		__nv_reservedSMEM_devtool_atexit_pc
	.type		__nv_reservedSMEM_devtool_atexit_pc,@object
	.size		__nv_reservedSMEM_devtool_atexit_pc,(__nv_reservedSMEM_allocation_mask - __nv_reservedSMEM_devtool_atexit_pc)
__nv_reservedSMEM_devtool_atexit_pc:
	.zero		8
	.weak		__nv_reservedSMEM_allocation_mask
	.type		__nv_reservedSMEM_allocation_mask,@object
	.size		__nv_reservedSMEM_allocation_mask,(.L_2 - __nv_reservedSMEM_allocation_mask)
__nv_reservedSMEM_allocation_mask:
	.zero		4
.L_2:


//--------------------- .nv.constant0.attn_fwd    --------------------------
	.section	.nv.constant0.attn_fwd,"a",@progbits
	.sectionflags	@""
	.align	4
.nv.constant0.attn_fwd:
	.zero		1032


//--------------------- SYMBOLS --------------------------

	.type		.nv.reservedSmem.offset0,@object
	.size		.nv.reservedSmem.offset0,0x4
	.type		.nv.reservedSmem.cap,@object
	.size		.nv.reservedSmem.cap,0x4
